//
// Generated by NVIDIA NVVM Compiler
//
// Compiler Build ID: CL-36424714
// Cuda compilation tools, release 13.0, V13.0.88
// Based on NVVM 20.0.0
//

.version 9.0
.target sm_100
.address_size 64

	// .globl	_Z11setupCurandP17curandStateXORWOW
.global .align 4 .b8 precalc_xorwow_matrix[102400];
.global .align 4 .b8 precalc_xorwow_offset_matrix[102400];
.global .align 4 .b8 mrg32k3aM1[2304];
.global .align 4 .b8 mrg32k3aM2[2304];
.global .align 4 .b8 mrg32k3aM1SubSeq[2016];
.global .align 4 .b8 mrg32k3aM2SubSeq[2016];
.global .align 4 .b8 mrg32k3aM1Seq[2304];
.global .align 4 .b8 mrg32k3aM2Seq[2304];
.const .align 8 .b8 __cr_lgamma_table[72];

.visible .entry _Z11setupCurandP17curandStateXORWOW(
	.param .u64 .ptr .align 1 _Z11setupCurandP17curandStateXORWOW_param_0
)
{
	.reg .pred 	%p<24>;
	.reg .b32 	%r<406>;
	.reg .b64 	%rd<18>;

	ld.param.u64 	%rd8, [_Z11setupCurandP17curandStateXORWOW_param_0];
	cvta.to.global.u64 	%rd9, %rd8;
	mov.u32 	%r182, %tid.x;
	mov.u32 	%r183, %ntid.x;
	mov.u32 	%r184, %ctaid.x;
	mad.lo.s32 	%r185, %r183, %r184, %r182;
	cvt.s64.s32 	%rd17, %r185;
	mul.wide.s32 	%rd10, %r185, 48;
	add.s64 	%rd2, %rd9, %rd10;
	mov.b32 	%r186, 1423333642;
	mov.b32 	%r187, 661743629;
	st.global.v2.u32 	[%rd2], {%r187, %r186};
	mov.b32 	%r188, -123459836;
	mov.b32 	%r189, 1491131920;
	st.global.v2.u32 	[%rd2+8], {%r189, %r188};
	mov.b32 	%r190, 1305660174;
	mov.b32 	%r191, -589760388;
	st.global.v2.u32 	[%rd2+16], {%r191, %r190};
	setp.eq.s32 	%p1, %r185, 0;
	@%p1 bra 	$L__BB0_42;
	mov.b32 	%r312, 0;
	mov.u64 	%rd12, precalc_xorwow_matrix;
$L__BB0_2:
	and.b64  	%rd4, %rd17, 3;
	setp.eq.s64 	%p2, %rd4, 0;
	@%p2 bra 	$L__BB0_41;
	mul.wide.u32 	%rd11, %r312, 3200;
	add.s64 	%rd5, %rd12, %rd11;
	cvt.u32.u64 	%r2, %rd4;
	mov.b32 	%r313, 0;
$L__BB0_4:
	mov.b32 	%r326, 0;
	mov.u32 	%r327, %r326;
	mov.u32 	%r328, %r326;
	mov.u32 	%r329, %r326;
	mov.u32 	%r330, %r326;
	mov.u32 	%r319, %r326;
$L__BB0_5:
	mul.wide.u32 	%rd13, %r319, 4;
	add.s64 	%rd14, %rd2, %rd13;
	ld.global.u32 	%r10, [%rd14+4];
	shl.b32 	%r11, %r319, 5;
	mov.b32 	%r325, 0;
$L__BB0_6:
	.pragma "nounroll";
	shr.u32 	%r196, %r10, %r325;
	and.b32  	%r197, %r196, 1;
	setp.eq.b32 	%p3, %r197, 1;
	not.pred 	%p4, %p3;
	add.s32 	%r198, %r11, %r325;
	mul.lo.s32 	%r199, %r198, 5;
	mul.wide.u32 	%rd15, %r199, 4;
	add.s64 	%rd6, %rd5, %rd15;
	@%p4 bra 	$L__BB0_8;
	ld.global.u32 	%r200, [%rd6];
	xor.b32  	%r330, %r330, %r200;
	ld.global.u32 	%r201, [%rd6+4];
	xor.b32  	%r329, %r329, %r201;
	ld.global.u32 	%r202, [%rd6+8];
	xor.b32  	%r328, %r328, %r202;
	ld.global.u32 	%r203, [%rd6+12];
	xor.b32  	%r327, %r327, %r203;
	ld.global.u32 	%r204, [%rd6+16];
	xor.b32  	%r326, %r326, %r204;
$L__BB0_8:
	and.b32  	%r206, %r196, 2;
	setp.eq.s32 	%p5, %r206, 0;
	@%p5 bra 	$L__BB0_10;
	ld.global.u32 	%r207, [%rd6+20];
	xor.b32  	%r330, %r330, %r207;
	ld.global.u32 	%r208, [%rd6+24];
	xor.b32  	%r329, %r329, %r208;
	ld.global.u32 	%r209, [%rd6+28];
	xor.b32  	%r328, %r328, %r209;
	ld.global.u32 	%r210, [%rd6+32];
	xor.b32  	%r327, %r327, %r210;
	ld.global.u32 	%r211, [%rd6+36];
	xor.b32  	%r326, %r326, %r211;
$L__BB0_10:
	and.b32  	%r213, %r196, 4;
	setp.eq.s32 	%p6, %r213, 0;
	@%p6 bra 	$L__BB0_12;
	ld.global.u32 	%r214, [%rd6+40];
	xor.b32  	%r330, %r330, %r214;
	ld.global.u32 	%r215, [%rd6+44];
	xor.b32  	%r329, %r329, %r215;
	ld.global.u32 	%r216, [%rd6+48];
	xor.b32  	%r328, %r328, %r216;
	ld.global.u32 	%r217, [%rd6+52];
	xor.b32  	%r327, %r327, %r217;
	ld.global.u32 	%r218, [%rd6+56];
	xor.b32  	%r326, %r326, %r218;
$L__BB0_12:
	and.b32  	%r220, %r196, 8;
	setp.eq.s32 	%p7, %r220, 0;
	@%p7 bra 	$L__BB0_14;
	ld.global.u32 	%r221, [%rd6+60];
	xor.b32  	%r330, %r330, %r221;
	ld.global.u32 	%r222, [%rd6+64];
	xor.b32  	%r329, %r329, %r222;
	ld.global.u32 	%r223, [%rd6+68];
	xor.b32  	%r328, %r328, %r223;
	ld.global.u32 	%r224, [%rd6+72];
	xor.b32  	%r327, %r327, %r224;
	ld.global.u32 	%r225, [%rd6+76];
	xor.b32  	%r326, %r326, %r225;
$L__BB0_14:
	and.b32  	%r227, %r196, 16;
	setp.eq.s32 	%p8, %r227, 0;
	@%p8 bra 	$L__BB0_16;
	ld.global.u32 	%r228, [%rd6+80];
	xor.b32  	%r330, %r330, %r228;
	ld.global.u32 	%r229, [%rd6+84];
	xor.b32  	%r329, %r329, %r229;
	ld.global.u32 	%r230, [%rd6+88];
	xor.b32  	%r328, %r328, %r230;
	ld.global.u32 	%r231, [%rd6+92];
	xor.b32  	%r327, %r327, %r231;
	ld.global.u32 	%r232, [%rd6+96];
	xor.b32  	%r326, %r326, %r232;
$L__BB0_16:
	and.b32  	%r234, %r196, 32;
	setp.eq.s32 	%p9, %r234, 0;
	@%p9 bra 	$L__BB0_18;
	ld.global.u32 	%r235, [%rd6+100];
	xor.b32  	%r330, %r330, %r235;
	ld.global.u32 	%r236, [%rd6+104];
	xor.b32  	%r329, %r329, %r236;
	ld.global.u32 	%r237, [%rd6+108];
	xor.b32  	%r328, %r328, %r237;
	ld.global.u32 	%r238, [%rd6+112];
	xor.b32  	%r327, %r327, %r238;
	ld.global.u32 	%r239, [%rd6+116];
	xor.b32  	%r326, %r326, %r239;
$L__BB0_18:
	and.b32  	%r241, %r196, 64;
	setp.eq.s32 	%p10, %r241, 0;
	@%p10 bra 	$L__BB0_20;
	ld.global.u32 	%r242, [%rd6+120];
	xor.b32  	%r330, %r330, %r242;
	ld.global.u32 	%r243, [%rd6+124];
	xor.b32  	%r329, %r329, %r243;
	ld.global.u32 	%r244, [%rd6+128];
	xor.b32  	%r328, %r328, %r244;
	ld.global.u32 	%r245, [%rd6+132];
	xor.b32  	%r327, %r327, %r245;
	ld.global.u32 	%r246, [%rd6+136];
	xor.b32  	%r326, %r326, %r246;
$L__BB0_20:
	and.b32  	%r248, %r196, 128;
	setp.eq.s32 	%p11, %r248, 0;
	@%p11 bra 	$L__BB0_22;
	ld.global.u32 	%r249, [%rd6+140];
	xor.b32  	%r330, %r330, %r249;
	ld.global.u32 	%r250, [%rd6+144];
	xor.b32  	%r329, %r329, %r250;
	ld.global.u32 	%r251, [%rd6+148];
	xor.b32  	%r328, %r328, %r251;
	ld.global.u32 	%r252, [%rd6+152];
	xor.b32  	%r327, %r327, %r252;
	ld.global.u32 	%r253, [%rd6+156];
	xor.b32  	%r326, %r326, %r253;
$L__BB0_22:
	and.b32  	%r255, %r196, 256;
	setp.eq.s32 	%p12, %r255, 0;
	@%p12 bra 	$L__BB0_24;
	ld.global.u32 	%r256, [%rd6+160];
	xor.b32  	%r330, %r330, %r256;
	ld.global.u32 	%r257, [%rd6+164];
	xor.b32  	%r329, %r329, %r257;
	ld.global.u32 	%r258, [%rd6+168];
	xor.b32  	%r328, %r328, %r258;
	ld.global.u32 	%r259, [%rd6+172];
	xor.b32  	%r327, %r327, %r259;
	ld.global.u32 	%r260, [%rd6+176];
	xor.b32  	%r326, %r326, %r260;
$L__BB0_24:
	and.b32  	%r262, %r196, 512;
	setp.eq.s32 	%p13, %r262, 0;
	@%p13 bra 	$L__BB0_26;
	ld.global.u32 	%r263, [%rd6+180];
	xor.b32  	%r330, %r330, %r263;
	ld.global.u32 	%r264, [%rd6+184];
	xor.b32  	%r329, %r329, %r264;
	ld.global.u32 	%r265, [%rd6+188];
	xor.b32  	%r328, %r328, %r265;
	ld.global.u32 	%r266, [%rd6+192];
	xor.b32  	%r327, %r327, %r266;
	ld.global.u32 	%r267, [%rd6+196];
	xor.b32  	%r326, %r326, %r267;
$L__BB0_26:
	and.b32  	%r269, %r196, 1024;
	setp.eq.s32 	%p14, %r269, 0;
	@%p14 bra 	$L__BB0_28;
	ld.global.u32 	%r270, [%rd6+200];
	xor.b32  	%r330, %r330, %r270;
	ld.global.u32 	%r271, [%rd6+204];
	xor.b32  	%r329, %r329, %r271;
	ld.global.u32 	%r272, [%rd6+208];
	xor.b32  	%r328, %r328, %r272;
	ld.global.u32 	%r273, [%rd6+212];
	xor.b32  	%r327, %r327, %r273;
	ld.global.u32 	%r274, [%rd6+216];
	xor.b32  	%r326, %r326, %r274;
$L__BB0_28:
	and.b32  	%r276, %r196, 2048;
	setp.eq.s32 	%p15, %r276, 0;
	@%p15 bra 	$L__BB0_30;
	ld.global.u32 	%r277, [%rd6+220];
	xor.b32  	%r330, %r330, %r277;
	ld.global.u32 	%r278, [%rd6+224];
	xor.b32  	%r329, %r329, %r278;
	ld.global.u32 	%r279, [%rd6+228];
	xor.b32  	%r328, %r328, %r279;
	ld.global.u32 	%r280, [%rd6+232];
	xor.b32  	%r327, %r327, %r280;
	ld.global.u32 	%r281, [%rd6+236];
	xor.b32  	%r326, %r326, %r281;
$L__BB0_30:
	and.b32  	%r283, %r196, 4096;
	setp.eq.s32 	%p16, %r283, 0;
	@%p16 bra 	$L__BB0_32;
	ld.global.u32 	%r284, [%rd6+240];
	xor.b32  	%r330, %r330, %r284;
	ld.global.u32 	%r285, [%rd6+244];
	xor.b32  	%r329, %r329, %r285;
	ld.global.u32 	%r286, [%rd6+248];
	xor.b32  	%r328, %r328, %r286;
	ld.global.u32 	%r287, [%rd6+252];
	xor.b32  	%r327, %r327, %r287;
	ld.global.u32 	%r288, [%rd6+256];
	xor.b32  	%r326, %r326, %r288;
$L__BB0_32:
	and.b32  	%r290, %r196, 8192;
	setp.eq.s32 	%p17, %r290, 0;
	@%p17 bra 	$L__BB0_34;
	ld.global.u32 	%r291, [%rd6+260];
	xor.b32  	%r330, %r330, %r291;
	ld.global.u32 	%r292, [%rd6+264];
	xor.b32  	%r329, %r329, %r292;
	ld.global.u32 	%r293, [%rd6+268];
	xor.b32  	%r328, %r328, %r293;
	ld.global.u32 	%r294, [%rd6+272];
	xor.b32  	%r327, %r327, %r294;
	ld.global.u32 	%r295, [%rd6+276];
	xor.b32  	%r326, %r326, %r295;
$L__BB0_34:
	and.b32  	%r297, %r196, 16384;
	setp.eq.s32 	%p18, %r297, 0;
	@%p18 bra 	$L__BB0_36;
	ld.global.u32 	%r298, [%rd6+280];
	xor.b32  	%r330, %r330, %r298;
	ld.global.u32 	%r299, [%rd6+284];
	xor.b32  	%r329, %r329, %r299;
	ld.global.u32 	%r300, [%rd6+288];
	xor.b32  	%r328, %r328, %r300;
	ld.global.u32 	%r301, [%rd6+292];
	xor.b32  	%r327, %r327, %r301;
	ld.global.u32 	%r302, [%rd6+296];
	xor.b32  	%r326, %r326, %r302;
$L__BB0_36:
	and.b32  	%r304, %r196, 32768;
	setp.eq.s32 	%p19, %r304, 0;
	@%p19 bra 	$L__BB0_38;
	ld.global.u32 	%r305, [%rd6+300];
	xor.b32  	%r330, %r330, %r305;
	ld.global.u32 	%r306, [%rd6+304];
	xor.b32  	%r329, %r329, %r306;
	ld.global.u32 	%r307, [%rd6+308];
	xor.b32  	%r328, %r328, %r307;
	ld.global.u32 	%r308, [%rd6+312];
	xor.b32  	%r327, %r327, %r308;
	ld.global.u32 	%r309, [%rd6+316];
	xor.b32  	%r326, %r326, %r309;
$L__BB0_38:
	add.s32 	%r325, %r325, 16;
	setp.ne.s32 	%p20, %r325, 32;
	@%p20 bra 	$L__BB0_6;
	mad.lo.s32 	%r310, %r319, -31, %r11;
	add.s32 	%r319, %r310, 1;
	setp.ne.s32 	%p21, %r319, 5;
	@%p21 bra 	$L__BB0_5;
	st.global.u32 	[%rd2+4], %r330;
	st.global.u32 	[%rd2+8], %r329;
	st.global.u32 	[%rd2+12], %r328;
	st.global.u32 	[%rd2+16], %r327;
	st.global.u32 	[%rd2+20], %r326;
	add.s32 	%r313, %r313, 1;
	setp.lt.u32 	%p22, %r313, %r2;
	@%p22 bra 	$L__BB0_4;
$L__BB0_41:
	shr.u64 	%rd7, %rd17, 2;
	add.s32 	%r312, %r312, 1;
	setp.gt.u64 	%p23, %rd17, 3;
	mov.u64 	%rd17, %rd7;
	@%p23 bra 	$L__BB0_2;
$L__BB0_42:
	mov.b32 	%r311, 0;
	st.global.v2.u32 	[%rd2+24], {%r311, %r311};
	st.global.u32 	[%rd2+32], %r311;
	mov.b64 	%rd16, 0;
	st.global.u64 	[%rd2+40], %rd16;
	ret;

}
	// .globl	_Z11checkPrimesiPbPyP17curandStateXORWOWi
.visible .entry _Z11checkPrimesiPbPyP17curandStateXORWOWi(
	.param .u32 _Z11checkPrimesiPbPyP17curandStateXORWOWi_param_0,
	.param .u64 .ptr .align 1 _Z11checkPrimesiPbPyP17curandStateXORWOWi_param_1,
	.param .u64 .ptr .align 1 _Z11checkPrimesiPbPyP17curandStateXORWOWi_param_2,
	.param .u64 .ptr .align 1 _Z11checkPrimesiPbPyP17curandStateXORWOWi_param_3,
	.param .u32 _Z11checkPrimesiPbPyP17curandStateXORWOWi_param_4
)
{
	.reg .pred 	%p<13>;
	.reg .b16 	%rs<5>;
	.reg .b32 	%r<51>;
	.reg .b32 	%f<6>;
	.reg .b64 	%rd<41>;
	.reg .b64 	%fd<5>;

	ld.param.u32 	%r22, [_Z11checkPrimesiPbPyP17curandStateXORWOWi_param_0];
	ld.param.u64 	%rd19, [_Z11checkPrimesiPbPyP17curandStateXORWOWi_param_1];
	ld.param.u64 	%rd17, [_Z11checkPrimesiPbPyP17curandStateXORWOWi_param_2];
	ld.param.u64 	%rd18, [_Z11checkPrimesiPbPyP17curandStateXORWOWi_param_3];
	ld.param.u32 	%r21, [_Z11checkPrimesiPbPyP17curandStateXORWOWi_param_4];
	cvta.to.global.u64 	%rd1, %rd19;
	mov.u32 	%r23, %tid.x;
	mov.u32 	%r24, %ctaid.x;
	mov.u32 	%r25, %ntid.x;
	mad.lo.s32 	%r1, %r24, %r25, %r23;
	setp.ge.s32 	%p1, %r1, %r22;
	@%p1 bra 	$L__BB1_21;
	cvta.to.global.u64 	%rd20, %rd17;
	mul.wide.s32 	%rd21, %r1, 8;
	add.s64 	%rd2, %rd20, %rd21;
	ld.global.u64 	%rd3, [%rd2];
	setp.gt.u64 	%p2, %rd3, 1;
	@%p2 bra 	$L__BB1_3;
	cvt.s64.s32 	%rd35, %r1;
	add.s64 	%rd36, %rd1, %rd35;
	mov.b16 	%rs4, 0;
	st.global.u8 	[%rd36], %rs4;
	bra.uni 	$L__BB1_21;
$L__BB1_3:
	setp.eq.s64 	%p3, %rd3, 2;
	@%p3 bra 	$L__BB1_6;
	setp.lt.s32 	%p4, %r21, 1;
	@%p4 bra 	$L__BB1_20;
	cvta.to.global.u64 	%rd22, %rd18;
	mul.wide.s32 	%rd23, %r1, 48;
	add.s64 	%rd4, %rd22, %rd23;
	ld.global.v2.u32 	{%r43, %r48}, [%rd4];
	ld.global.v2.u32 	{%r47, %r46}, [%rd4+8];
	ld.global.v2.u32 	{%r45, %r44}, [%rd4+16];
	mov.b32 	%r49, 0;
	bra.uni 	$L__BB1_8;
$L__BB1_6:
	cvt.s64.s32 	%rd33, %r1;
	add.s64 	%rd34, %rd1, %rd33;
	mov.b16 	%rs3, 1;
	st.global.u8 	[%rd34], %rs3;
	bra.uni 	$L__BB1_21;
$L__BB1_7:
	add.s32 	%r49, %r49, 1;
	setp.eq.s32 	%p12, %r49, %r21;
	@%p12 bra 	$L__BB1_20;
$L__BB1_8:
	mov.u32 	%r14, %r48;
	mov.u32 	%r48, %r47;
	mov.u32 	%r47, %r46;
	mov.u32 	%r46, %r45;
	mov.u32 	%r45, %r44;
	shr.u32 	%r27, %r14, 2;
	xor.b32  	%r28, %r27, %r14;
	st.global.v2.u32 	[%rd4+8], {%r47, %r46};
	shl.b32 	%r29, %r45, 4;
	shl.b32 	%r30, %r28, 1;
	xor.b32  	%r31, %r30, %r29;
	xor.b32  	%r32, %r31, %r28;
	xor.b32  	%r44, %r32, %r45;
	st.global.v2.u32 	[%rd4+16], {%r45, %r44};
	add.s32 	%r43, %r43, 362437;
	st.global.v2.u32 	[%rd4], {%r43, %r48};
	add.s32 	%r33, %r44, %r43;
	cvt.rn.f32.u32 	%f2, %r33;
	fma.rn.f32 	%f1, %f2, 0f2F800000, 0f2F000000;
	ld.global.u64 	%rd5, [%rd2];
	cvt.u32.u64 	%r34, %rd5;
	add.s32 	%r50, %r34, -1;
	setp.eq.s32 	%p5, %r50, 0;
	@%p5 bra 	$L__BB1_7;
	cvt.f64.f32 	%fd1, %f1;
	cvt.rn.f64.u64 	%fd2, %rd5;
	add.f64 	%fd3, %fd2, 0dC00000008637BD06;
	mul.f64 	%fd4, %fd3, %fd1;
	cvt.rn.f32.f64 	%f3, %fd4;
	add.f32 	%f4, %f3, 0f40000000;
	cvt.rzi.f32.f32 	%f5, %f4;
	cvt.rzi.s32.f32 	%r35, %f5;
	cvt.s64.s32 	%rd38, %r35;
	mov.b64 	%rd39, 1;
$L__BB1_10:
	and.b32  	%r36, %r50, 1;
	setp.eq.b32 	%p6, %r36, 1;
	not.pred 	%p7, %p6;
	@%p7 bra 	$L__BB1_14;
	mul.lo.s64 	%rd9, %rd39, %rd38;
	or.b64  	%rd25, %rd9, %rd5;
	and.b64  	%rd26, %rd25, -4294967296;
	setp.ne.s64 	%p8, %rd26, 0;
	@%p8 bra 	$L__BB1_13;
	cvt.u32.u64 	%r38, %rd9;
	rem.u32 	%r39, %r38, %r34;
	cvt.u64.u32 	%rd39, %r39;
	bra.uni 	$L__BB1_14;
$L__BB1_13:
	rem.u64 	%rd39, %rd9, %rd5;
$L__BB1_14:
	mul.lo.s64 	%rd13, %rd38, %rd38;
	or.b64  	%rd27, %rd13, %rd5;
	and.b64  	%rd28, %rd27, -4294967296;
	setp.ne.s64 	%p9, %rd28, 0;
	@%p9 bra 	$L__BB1_16;
	cvt.u32.u64 	%r41, %rd13;
	rem.u32 	%r42, %r41, %r34;
	cvt.u64.u32 	%rd38, %r42;
	bra.uni 	$L__BB1_17;
$L__BB1_16:
	rem.u64 	%rd38, %rd13, %rd5;
$L__BB1_17:
	shr.u32 	%r20, %r50, 1;
	setp.gt.u32 	%p10, %r50, 1;
	mov.u32 	%r50, %r20;
	@%p10 bra 	$L__BB1_10;
	setp.eq.s64 	%p11, %rd39, 1;
	@%p11 bra 	$L__BB1_7;
	cvt.s64.s32 	%rd29, %r1;
	add.s64 	%rd30, %rd1, %rd29;
	mov.b16 	%rs1, 0;
	st.global.u8 	[%rd30], %rs1;
	bra.uni 	$L__BB1_21;
$L__BB1_20:
	cvt.s64.s32 	%rd31, %r1;
	add.s64 	%rd32, %rd1, %rd31;
	mov.b16 	%rs2, 1;
	st.global.u8 	[%rd32], %rs2;
$L__BB1_21:
	ret;

}


// ===== COMPILED SASS (sm_100) =====

	.target	sm_100

	.elftype	@"ET_EXEC"


//--------------------- .note.nv.tkinfo           --------------------------
	.section	.note.nv.tkinfo,"",@"SHT_NOTE"
	.sectionflags	@"SHF_NOTE_NV_TKINFO"
	.tkinfo
        /*0018*/ 	.word	0x00000002
        /*0030*/ 	.string	""
        /*0030*/ 	.string	"ptxas"
        /*0030*/ 	.string	"Cuda compilation tools, release 13.0, V13.0.88"
        /*0030*/ 	.string	"Build cuda_13.0.r13.0/compiler.36424714_0"
        /*0030*/ 	.string	"-arch sm_100 -m 64 "



//--------------------- .note.nv.cuinfo           --------------------------
	.section	.note.nv.cuinfo,"",@"SHT_NOTE"
	.sectionflags	@"SHF_NOTE_NV_CUINFO"
        /*0018*/ 	.short	0x0002
        /*001a*/ 	.short	0x0064
        /*001c*/ 	.short	0x0082
	.zero		2


//--------------------- .nv.info                  --------------------------
	.section	.nv.info,"",@"SHT_CUDA_INFO"
	.align	4


	//----- nvinfo : EIATTR_REGCOUNT
	.align		4
        /*0000*/ 	.byte	0x04, 0x2f
        /*0002*/ 	.short	(.L_10 - .L_9)
	.align		4
.L_9:
        /*0004*/ 	.word	index@(_Z11setupCurandP17curandStateXORWOW)
        /*0008*/ 	.word	0x0000001f


	//----- nvinfo : EIATTR_FRAME_SIZE
	.align		4
.L_10:
        /*000c*/ 	.byte	0x04, 0x11
        /*000e*/ 	.short	(.L_12 - .L_11)
	.align		4
.L_11:
        /*0010*/ 	.word	index@(_Z11setupCurandP17curandStateXORWOW)
        /*0014*/ 	.word	0x00000000


	//----- nvinfo : EIATTR_REGCOUNT
	.align		4
.L_12:
        /*0018*/ 	.byte	0x04, 0x2f
        /*001a*/ 	.short	(.L_14 - .L_13)
	.align		4
.L_13:
        /*001c*/ 	.word	index@(_Z11checkPrimesiPbPyP17curandStateXORWOWi)
        /*0020*/ 	.word	0x00000022


	//----- nvinfo : EIATTR_FRAME_SIZE
	.align		4
.L_14:
        /*0024*/ 	.byte	0x04, 0x11
        /*0026*/ 	.short	(.L_16 - .L_15)
	.align		4
.L_15:
        /*0028*/ 	.word	index@($__internal_0_$__cuda_sm20_rem_u64)
        /*002c*/ 	.word	0x00000000


	//----- nvinfo : EIATTR_FRAME_SIZE
	.align		4
.L_16:
        /*0030*/ 	.byte	0x04, 0x11
        /*0032*/ 	.short	(.L_18 - .L_17)
	.align		4
.L_17:
        /*0034*/ 	.word	index@(_Z11checkPrimesiPbPyP17curandStateXORWOWi)
        /*0038*/ 	.word	0x00000000


	//----- nvinfo : EIATTR_MIN_STACK_SIZE
	.align		4
.L_18:
        /*003c*/ 	.byte	0x04, 0x12
        /*003e*/ 	.short	(.L_20 - .L_19)
	.align		4
.L_19:
        /*0040*/ 	.word	index@(_Z11checkPrimesiPbPyP17curandStateXORWOWi)
        /*0044*/ 	.word	0x00000000


	//----- nvinfo : EIATTR_MIN_STACK_SIZE
	.align		4
.L_20:
        /*0048*/ 	.byte	0x04, 0x12
        /*004a*/ 	.short	(.L_22 - .L_21)
	.align		4
.L_21:
        /*004c*/ 	.word	index@(_Z11setupCurandP17curandStateXORWOW)
        /*0050*/ 	.word	0x00000000
.L_22:


//--------------------- .nv.compat                --------------------------
	.section	.nv.compat,"",@"SHT_CUDA_COMPAT_INFO"
	.align	4
        /*0000*/ 	.byte	0x02, 0x09, 0x00, 0x00, 0x02, 0x02, 0x01, 0x00, 0x02, 0x05, 0x05, 0x00, 0x03, 0x07, 0x01, 0x01
        /*0010*/ 	.byte	0x02, 0x03, 0x00, 0x00, 0x02, 0x06, 0x01, 0x00, 0x04, 0x0b, 0x08, 0x00, 0x01, 0x00, 0x00, 0x00
        /*0020*/ 	.byte	0x00, 0x00, 0x00, 0x00


//--------------------- .nv.info._Z11checkPrimesiPbPyP17curandStateXORWOWi --------------------------
	.section	.nv.info._Z11checkPrimesiPbPyP17curandStateXORWOWi,"",@"SHT_CUDA_INFO"
	.sectionflags	@""
	.align	4


	//----- nvinfo : EIATTR_CUDA_API_VERSION
	.align		4
        /*0000*/ 	.byte	0x04, 0x37
        /*0002*/ 	.short	(.L_24 - .L_23)
.L_23:
        /*0004*/ 	.word	0x00000082


	//----- nvinfo : EIATTR_KPARAM_INFO
	.align		4
.L_24:
        /*0008*/ 	.byte	0x04, 0x17
        /*000a*/ 	.short	(.L_26 - .L_25)
.L_25:
        /*000c*/ 	.word	0x00000000
        /*0010*/ 	.short	0x0004
        /*0012*/ 	.short	0x0020
        /*0014*/ 	.byte	0x00, 0xf0, 0x11, 0x00


	//----- nvinfo : EIATTR_KPARAM_INFO
	.align		4
.L_26:
        /*0018*/ 	.byte	0x04, 0x17
        /*001a*/ 	.short	(.L_28 - .L_27)
.L_27:
        /*001c*/ 	.word	0x00000000
        /*0020*/ 	.short	0x0003
        /*0022*/ 	.short	0x0018
        /*0024*/ 	.byte	0x00, 0xf5, 0x21, 0x00


	//----- nvinfo : EIATTR_KPARAM_INFO
	.align		4
.L_28:
        /*0028*/ 	.byte	0x04, 0x17
        /*002a*/ 	.short	(.L_30 - .L_29)
.L_29:
        /*002c*/ 	.word	0x00000000
        /*0030*/ 	.short	0x0002
        /*0032*/ 	.short	0x0010
        /*0034*/ 	.byte	0x00, 0xf5, 0x21, 0x00


	//----- nvinfo : EIATTR_KPARAM_INFO
	.align		4
.L_30:
        /*0038*/ 	.byte	0x04, 0x17
        /*003a*/ 	.short	(.L_32 - .L_31)
.L_31:
        /*003c*/ 	.word	0x00000000
        /*0040*/ 	.short	0x0001
        /*0042*/ 	.short	0x0008
        /*0044*/ 	.byte	0x00, 0xf5, 0x21, 0x00


	//----- nvinfo : EIATTR_KPARAM_INFO
	.align		4
.L_32:
        /*0048*/ 	.byte	0x04, 0x17
        /*004a*/ 	.short	(.L_34 - .L_33)
.L_33:
        /*004c*/ 	.word	0x00000000
        /*0050*/ 	.short	0x0000
        /*0052*/ 	.short	0x0000
        /*0054*/ 	.byte	0x00, 0xf0, 0x11, 0x00


	//----- nvinfo : EIATTR_SPARSE_MMA_MASK
	.align		4
.L_34:
        /*0058*/ 	.byte	0x03, 0x50
        /*005a*/ 	.short	0x0000


	//----- nvinfo : EIATTR_MAXREG_COUNT
	.align		4
        /*005c*/ 	.byte	0x03, 0x1b
        /*005e*/ 	.short	0x00ff


	//----- nvinfo : EIATTR_MERCURY_ISA_VERSION
	.align		4
        /*0060*/ 	.byte	0x03, 0x5f
        /*0062*/ 	.short	0x0101


	//----- nvinfo : EIATTR_VRC_CTA_INIT_COUNT
	.align		4
        /*0064*/ 	.byte	0x02, 0x4a
	.zero		1
	.zero		1


	//----- nvinfo : EIATTR_EXIT_INSTR_OFFSETS
	.align		4
        /*0068*/ 	.byte	0x04, 0x1c
        /*006a*/ 	.short	(.L_36 - .L_35)


	//   ....[0]....
.L_35:
        /*006c*/ 	.word	0x00000070


	//   ....[1]....
        /*0070*/ 	.word	0x00000120


	//   ....[2]....
        /*0074*/ 	.word	0x00000a70


	//   ....[3]....
        /*0078*/ 	.word	0x00000ac0


	//   ....[4]....
        /*007c*/ 	.word	0x00000b30


	//----- nvinfo : EIATTR_CRS_STACK_SIZE
	.align		4
.L_36:
        /*0080*/ 	.byte	0x04, 0x1e
        /*0082*/ 	.short	(.L_38 - .L_37)
.L_37:
        /*0084*/ 	.word	0x00000000


	//----- nvinfo : EIATTR_CBANK_PARAM_SIZE
	.align		4
.L_38:
        /*0088*/ 	.byte	0x03, 0x19
        /*008a*/ 	.short	0x0024


	//----- nvinfo : EIATTR_PARAM_CBANK
	.align		4
        /*008c*/ 	.byte	0x04, 0x0a
        /*008e*/ 	.short	(.L_40 - .L_39)
	.align		4
.L_39:
        /*0090*/ 	.word	index@(.nv.constant0._Z11checkPrimesiPbPyP17curandStateXORWOWi)
        /*0094*/ 	.short	0x0380
        /*0096*/ 	.short	0x0024


	//----- nvinfo : EIATTR_SW_WAR
	.align		4
.L_40:
        /*0098*/ 	.byte	0x04, 0x36
        /*009a*/ 	.short	(.L_42 - .L_41)
.L_41:
        /*009c*/ 	.word	0x00000008
.L_42:


//--------------------- .nv.info._Z11setupCurandP17curandStateXORWOW --------------------------
	.section	.nv.info._Z11setupCurandP17curandStateXORWOW,"",@"SHT_CUDA_INFO"
	.sectionflags	@""
	.align	4


	//----- nvinfo : EIATTR_CUDA_API_VERSION
	.align		4
        /*0000*/ 	.byte	0x04, 0x37
        /*0002*/ 	.short	(.L_44 - .L_43)
.L_43:
        /*0004*/ 	.word	0x00000082


	//----- nvinfo : EIATTR_KPARAM_INFO
	.align		4
.L_44:
        /*0008*/ 	.byte	0x04, 0x17
        /*000a*/ 	.short	(.L_46 - .L_45)
.L_45:
        /*000c*/ 	.word	0x00000000
        /*0010*/ 	.short	0x0000
        /*0012*/ 	.short	0x0000
        /*0014*/ 	.byte	0x00, 0xf5, 0x21, 0x00


	//----- nvinfo : EIATTR_SPARSE_MMA_MASK
	.align		4
.L_46:
        /*0018*/ 	.byte	0x03, 0x50
        /*001a*/ 	.short	0x0000


	//----- nvinfo : EIATTR_MAXREG_COUNT
	.align		4
        /*001c*/ 	.byte	0x03, 0x1b
        /*001e*/ 	.short	0x00ff


	//----- nvinfo : EIATTR_MERCURY_ISA_VERSION
	.align		4
        /*0020*/ 	.byte	0x03, 0x5f
        /*0022*/ 	.short	0x0101


	//----- nvinfo : EIATTR_VRC_CTA_INIT_COUNT
	.align		4
        /*0024*/ 	.byte	0x02, 0x4a
	.zero		1
	.zero		1


	//----- nvinfo : EIATTR_EXIT_INSTR_OFFSETS
	.align		4
        /*0028*/ 	.byte	0x04, 0x1c
        /*002a*/ 	.short	(.L_48 - .L_47)


	//   ....[0]....
.L_47:
        /*002c*/ 	.word	0x00000e80


	//----- nvinfo : EIATTR_CRS_STACK_SIZE
	.align		4
.L_48:
        /*0030*/ 	.byte	0x04, 0x1e
        /*0032*/ 	.short	(.L_50 - .L_49)
.L_49:
        /*0034*/ 	.word	0x00000000


	//----- nvinfo : EIATTR_CBANK_PARAM_SIZE
	.align		4
.L_50:
        /*0038*/ 	.byte	0x03, 0x19
        /*003a*/ 	.short	0x0008


	//----- nvinfo : EIATTR_PARAM_CBANK
	.align		4
        /*003c*/ 	.byte	0x04, 0x0a
        /*003e*/ 	.short	(.L_52 - .L_51)
	.align		4
.L_51:
        /*0040*/ 	.word	index@(.nv.constant0._Z11setupCurandP17curandStateXORWOW)
        /*0044*/ 	.short	0x0380
        /*0046*/ 	.short	0x0008


	//----- nvinfo : EIATTR_SW_WAR
	.align		4
.L_52:
        /*0048*/ 	.byte	0x04, 0x36
        /*004a*/ 	.short	(.L_54 - .L_53)
.L_53:
        /*004c*/ 	.word	0x00000008
.L_54:


//--------------------- .nv.callgraph             --------------------------
	.section	.nv.callgraph,"",@"SHT_CUDA_CALLGRAPH"
	.align	4
	.sectionentsize	8
	.align		4
        /*0000*/ 	.word	0x00000000
	.align		4
        /*0004*/ 	.word	0xffffffff
	.align		4
        /*0008*/ 	.word	0x00000000
	.align		4
        /*000c*/ 	.word	0xfffffffe
	.align		4
        /*0010*/ 	.word	0x00000000
	.align		4
        /*0014*/ 	.word	0xfffffffd
	.align		4
        /*0018*/ 	.word	0x00000000
	.align		4
        /*001c*/ 	.word	0xfffffffc


//--------------------- .nv.constant4             --------------------------
	.section	.nv.constant4,"a",@progbits
	.align	8
	.align		8
.nv.constant4:
        /*0000*/ 	.dword	precalc_xorwow_matrix
	.align		8
        /*0008*/ 	.dword	precalc_xorwow_offset_matrix
	.align		8
        /*0010*/ 	.dword	mrg32k3aM1
	.align		8
        /*0018*/ 	.dword	mrg32k3aM2
	.align		8
        /*0020*/ 	.dword	mrg32k3aM1SubSeq
	.align		8
        /*0028*/ 	.dword	mrg32k3aM2SubSeq
	.align		8
        /*0030*/ 	.dword	mrg32k3aM1Seq
	.align		8
        /*0038*/ 	.dword	mrg32k3aM2Seq


//--------------------- .nv.constant3             --------------------------
	.section	.nv.constant3,"a",@progbits
	.align	8
.nv.constant3:
	.type		__cr_lgamma_table,@object
	.size		__cr_lgamma_table,(.L_8 - __cr_lgamma_table)
__cr_lgamma_table:
        /*0000*/ 	.byte	0x00, 0x00, 0x00, 0x00, 0x00, 0x00, 0x00, 0x00, 0x00, 0x00, 0x00, 0x00, 0x00, 0x00, 0x00, 0x00
        /*0010*/ 	.byte	0xef, 0x39, 0xfa, 0xfe, 0x42, 0x2e, 0xe6, 0x3f, 0x02, 0x20, 0x2a, 0xfa, 0x0b, 0xab, 0xfc, 0x3f
        /*0020*/ 	.byte	0xf9, 0x2c, 0x92, 0x7c, 0xa7, 0x6c, 0x09, 0x40, 0xc9, 0x79, 0x44, 0x3c, 0x64, 0x26, 0x13, 0x40
        /*0030*/ 	.byte	0xca, 0x01, 0xcf, 0x3a, 0x27, 0x51, 0x1a, 0x40, 0x30, 0xcc, 0x2d, 0xf3, 0xe1, 0x0c, 0x21, 0x40
        /*0040*/ 	.byte	0x0d, 0xb7, 0xfc, 0x82, 0x8e, 0x35, 0x25, 0x40
.L_8:


//--------------------- .text._Z11checkPrimesiPbPyP17curandStateXORWOWi --------------------------
	.section	.text._Z11checkPrimesiPbPyP17curandStateXORWOWi,"ax",@progbits
	.align	128
        .global         _Z11checkPrimesiPbPyP17curandStateXORWOWi
        .type           _Z11checkPrimesiPbPyP17curandStateXORWOWi,@function
        .size           _Z11checkPrimesiPbPyP17curandStateXORWOWi,(.L_x_25 - _Z11checkPrimesiPbPyP17curandStateXORWOWi)
        .other          _Z11checkPrimesiPbPyP17curandStateXORWOWi,@"STO_CUDA_ENTRY STV_DEFAULT"
_Z11checkPrimesiPbPyP17curandStateXORWOWi:
.text._Z11checkPrimesiPbPyP17curandStateXORWOWi:
[----:B------:R-:W-:Y:S01]  /*0000*/  LDC R1, c[0x0][0x37c] ;  /* 0x0000df00ff017b82 */ /* 0x000fe20000000800 */
[----:B------:R-:W0:Y:S07]  /*0010*/  S2R R0, SR_TID.X ;  /* 0x0000000000007919 */ /* 0x000e2e0000002100 */
[----:B------:R-:W0:Y:S01]  /*0020*/  S2UR UR4, SR_CTAID.X ;  /* 0x00000000000479c3 */ /* 0x000e220000002500 */
[----:B------:R-:W1:Y:S07]  /*0030*/  LDCU UR5, c[0x0][0x380] ;  /* 0x00007000ff0577ac */ /* 0x000e6e0008000800 */
[----:B------:R-:W0:Y:S02]  /*0040*/  LDC R3, c[0x0][0x360] ;  /* 0x0000d800ff037b82 */ /* 0x000e240000000800 */
[----:B0-----:R-:W-:-:S05]  /*0050*/  IMAD R0, R3, UR4, R0 ;  /* 0x0000000403007c24 */ /* 0x001fca000f8e0200 */
[----:B-1----:R-:W-:-:S13]  /*0060*/  ISETP.GE.AND P0, PT, R0, UR5, PT ;  /* 0x0000000500007c0c */ /* 0x002fda000bf06270 */
[----:B------:R-:W-:Y:S05]  /*0070*/  @P0 EXIT ;  /* 0x000000000000094d */ /* 0x000fea0003800000 */
[----:B------:R-:W0:Y:S01]  /*0080*/  LDC.64 R20, c[0x0][0x390] ;  /* 0x0000e400ff147b82 */ /* 0x000e220000000a00 */
[----:B------:R-:W1:Y:S01]  /*0090*/  LDCU.64 UR4, c[0x0][0x358] ;  /* 0x00006b00ff0477ac */ /* 0x000e620008000a00 */
[----:B0-----:R-:W-:-:S05]  /*00a0*/  IMAD.WIDE R20, R0, 0x8, R20 ;  /* 0x0000000800147825 */ /* 0x001fca00078e0214 */
[----:B-1----:R-:W2:Y:S02]  /*00b0*/  LDG.E.64 R4, desc[UR4][R20.64] ;  /* 0x0000000414047981 */ /* 0x002ea4000c1e1b00 */
[----:B--2---:R-:W-:-:S04]  /*00c0*/  ISETP.GT.U32.AND P0, PT, R4, 0x1, PT ;  /* 0x000000010400780c */ /* 0x004fc80003f04070 */
[----:B------:R-:W-:-:S13]  /*00d0*/  ISETP.GT.U32.AND.EX P0, PT, R5, RZ, PT, P0 ;  /* 0x000000ff0500720c */ /* 0x000fda0003f04100 */
[----:B------:R-:W0:Y:S02]  /*00e0*/  @!P0 LDC.64 R2, c[0x0][0x388] ;  /* 0x0000e200ff028b82 */ /* 0x000e240000000a00 */
[----:B0-----:R-:W-:-:S04]  /*00f0*/  @!P0 IADD3 R2, P1, PT, R0, R2, RZ ;  /* 0x0000000200028210 */ /* 0x001fc80007f3e0ff */
[----:B------:R-:W-:-:S05]  /*0100*/  @!P0 LEA.HI.X.SX32 R3, R0, R3, 0x1, P1 ;  /* 0x0000000300038211 */ /* 0x000fca00008f0eff */
[----:B------:R0:W-:Y:S01]  /*0110*/  @!P0 STG.E.U8 desc[UR4][R2.64], RZ ;  /* 0x000000ff02008986 */ /* 0x0001e2000c101104 */
[----:B------:R-:W-:Y:S05]  /*0120*/  @!P0 EXIT ;  /* 0x000000000000894d */ /* 0x000fea0003800000 */
[----:B------:R-:W-:-:S04]  /*0130*/  ISETP.NE.U32.AND P0, PT, R4, 0x2, PT ;  /* 0x000000020400780c */ /* 0x000fc80003f05070 */
[----:B------:R-:W-:-:S13]  /*0140*/  ISETP.NE.AND.EX P0, PT, R5, RZ, PT, P0 ;  /* 0x000000ff0500720c */ /* 0x000fda0003f05300 */
[----:B------:R-:W-:Y:S05]  /*0150*/  @!P0 BRA `(.L_x_0) ;  /* 0x00000008005c8947 */ /* 0x000fea0003800000 */
[----:B------:R-:W1:Y:S01]  /*0160*/  LDCU UR6, c[0x0][0x3a0] ;  /* 0x00007400ff0677ac */ /* 0x000e620008000800 */
[----:B------:R-:W-:Y:S01]  /*0170*/  BSSY.RECONVERGENT B0, `(.L_x_1) ;  /* 0x0000089000007945 */ /* 0x000fe20003800200 */
[----:B-1----:R-:W-:-:S09]  /*0180*/  UISETP.GE.AND UP0, UPT, UR6, 0x1, UPT ;  /* 0x000000010600788c */ /* 0x002fd2000bf06270 */
[----:B------:R-:W-:Y:S05]  /*0190*/  BRA.U !UP0, `(.L_x_2) ;  /* 0x0000000908187547 */ /* 0x000fea000b800000 */
[----:B------:R-:W1:Y:S02]  /*01a0*/  LDC.64 R18, c[0x0][0x398] ;  /* 0x0000e600ff127b82 */ /* 0x000e640000000a00 */
[----:B-1----:R-:W-:-:S05]  /*01b0*/  IMAD.WIDE R18, R0, 0x30, R18 ;  /* 0x0000003000127825 */ /* 0x002fca00078e0212 */
[----:B------:R-:W2:Y:S04]  /*01c0*/  LDG.E.64 R4, desc[UR4][R18.64+0x8] ;  /* 0x0000080412047981 */ /* 0x000ea8000c1e1b00 */
[----:B------:R-:W3:Y:S04]  /*01d0*/  LDG.E.64 R6, desc[UR4][R18.64+0x10] ;  /* 0x0000100412067981 */ /* 0x000ee8000c1e1b00 */
[----:B------:R-:W4:Y:S01]  /*01e0*/  LDG.E.64 R16, desc[UR4][R18.64] ;  /* 0x0000000412107981 */ /* 0x000f22000c1e1b00 */
[----:B0-----:R-:W-:Y:S02]  /*01f0*/  IMAD.MOV.U32 R2, RZ, RZ, RZ ;  /* 0x000000ffff027224 */ /* 0x001fe400078e00ff */
[----:B--2---:R-:W-:Y:S01]  /*0200*/  IMAD.MOV.U32 R14, RZ, RZ, R5 ;  /* 0x000000ffff0e7224 */ /* 0x004fe200078e0005 */
[----:B------:R-:W-:Y:S01]  /*0210*/  MOV R13, R4 ;  /* 0x00000004000d7202 */ /* 0x000fe20000000f00 */
[----:B---3--:R-:W-:-:S02]  /*0220*/  IMAD.MOV.U32 R10, RZ, RZ, R7 ;  /* 0x000000ffff0a7224 */ /* 0x008fc400078e0007 */
[----:B------:R-:W-:Y:S01]  /*0230*/  IMAD.MOV.U32 R15, RZ, RZ, R6 ;  /* 0x000000ffff0f7224 */ /* 0x000fe200078e0006 */
[----:B----4-:R-:W-:-:S07]  /*0240*/  MOV R12, R16 ;  /* 0x00000010000c7202 */ /* 0x010fce0000000f00 */
.L_x_14:
[----:B------:R-:W-:Y:S01]  /*0250*/  SHF.R.U32.HI R4, RZ, 0x2, R17 ;  /* 0x00000002ff047819 */ /* 0x000fe20000011611 */
[----:B------:R-:W-:Y:S01]  /*0260*/  IMAD.SHL.U32 R3, R10, 0x10, RZ ;  /* 0x000000100a037824 */ /* 0x000fe200078e00ff */
[----:B------:R-:W-:Y:S01]  /*0270*/  IADD3 R12, PT, PT, R12, 0x587c5, RZ ;  /* 0x000587c50c0c7810 */ /* 0x000fe20007ffe0ff */
[----:B------:R-:W-:Y:S01]  /*0280*/  STG.E.64 desc[UR4][R18.64+0x8], R14 ;  /* 0x0000080e12007986 */ /* 0x000fe2000c101b04 */
[----:B------:R-:W-:-:S03]  /*0290*/  LOP3.LUT R4, R4, R17, RZ, 0x3c, !PT ;  /* 0x0000001104047212 */ /* 0x000fc600078e3cff */
[----:B------:R0:W-:Y:S02]  /*02a0*/  STG.E.64 desc[UR4][R18.64], R12 ;  /* 0x0000000c12007986 */ /* 0x0001e4000c101b04 */
[----:B------:R-:W-:-:S05]  /*02b0*/  IMAD.SHL.U32 R5, R4, 0x2, RZ ;  /* 0x0000000204057824 */ /* 0x000fca00078e00ff */
[----:B------:R-:W-:-:S04]  /*02c0*/  LOP3.LUT R3, R4, R5, R3, 0x96, !PT ;  /* 0x0000000504037212 */ /* 0x000fc800078e9603 */
[----:B------:R-:W-:-:S05]  /*02d0*/  LOP3.LUT R11, R3, R10, RZ, 0x3c, !PT ;  /* 0x0000000a030b7212 */ /* 0x000fca00078e3cff */
[----:B------:R1:W-:Y:S04]  /*02e0*/  STG.E.64 desc[UR4][R18.64+0x10], R10 ;  /* 0x0000100a12007986 */ /* 0x0003e8000c101b04 */
[----:B------:R-:W2:Y:S01]  /*02f0*/  LDG.E.64 R8, desc[UR4][R20.64] ;  /* 0x0000000414087981 */ /* 0x000ea2000c1e1b00 */
[----:B------:R-:W-:Y:S02]  /*0300*/  IMAD.IADD R4, R11, 0x1, R12 ;  /* 0x000000010b047824 */ /* 0x000fe400078e020c */
[----:B------:R-:W-:Y:S02]  /*0310*/  HFMA2 R5, -RZ, RZ, 0.1171875, 0 ;  /* 0x2f800000ff057431 */ /* 0x000fe400000001ff */
[----:B------:R-:W-:Y:S01]  /*0320*/  IMAD.MOV.U32 R17, RZ, RZ, R13 ;  /* 0x000000ffff117224 */ /* 0x000fe200078e000d */
[----:B------:R-:W-:Y:S01]  /*0330*/  BSSY.RECONVERGENT B1, `(.L_x_3) ;  /* 0x0000068000017945 */ /* 0x000fe20003800200 */
[----:B0-----:R-:W-:Y:S01]  /*0340*/  IMAD.MOV.U32 R13, RZ, RZ, R14 ;  /* 0x000000ffff0d7224 */ /* 0x001fe200078e000e */
[----:B------:R-:W-:-:S02]  /*0350*/  I2FP.F32.U32 R4, R4 ;  /* 0x0000000400047245 */ /* 0x000fc40000201000 */
[----:B------:R-:W-:Y:S01]  /*0360*/  MOV R14, R15 ;  /* 0x0000000f000e7202 */ /* 0x000fe20000000f00 */
[----:B------:R-:W-:Y:S02]  /*0370*/  IMAD.MOV.U32 R15, RZ, RZ, R10 ;  /* 0x000000ffff0f7224 */ /* 0x000fe400078e000a */
[----:B-1----:R-:W-:Y:S02]  /*0380*/  IMAD.MOV.U32 R10, RZ, RZ, R11 ;  /* 0x000000ffff0a7224 */ /* 0x002fe400078e000b */
[----:B------:R-:W-:Y:S01]  /*0390*/  FFMA R16, R4, R5, 1.1641532182693481445e-10 ;  /* 0x2f00000004107423 */ /* 0x000fe20000000005 */
[----:B--2---:R-:W-:-:S05]  /*03a0*/  VIADD R3, R8, 0xffffffff ;  /* 0xffffffff08037836 */ /* 0x004fca0000000000 */
[----:B------:R-:W-:-:S13]  /*03b0*/  ISETP.NE.AND P0, PT, R3, RZ, PT ;  /* 0x000000ff0300720c */ /* 0x000fda0003f05270 */
[----:B------:R-:W-:Y:S05]  /*03c0*/  @!P0 BRA `(.L_x_4) ;  /* 0x0000000400788947 */ /* 0x000fea0003800000 */
[----:B------:R-:W0:Y:S01]  /*03d0*/  I2F.F64.U64 R6, R8 ;  /* 0x0000000800067312 */ /* 0x000e220000301800 */
[----:B------:R-:W-:Y:S01]  /*03e0*/  UMOV UR6, 0x8637bd06 ;  /* 0x8637bd0600067882 */ /* 0x000fe20000000000 */
[----:B------:R-:W-:Y:S01]  /*03f0*/  UMOV UR7, 0x40000000 ;  /* 0x4000000000077882 */ /* 0x000fe20000000000 */
[----:B------:R-:W-:Y:S05]  /*0400*/  BSSY.RECONVERGENT B2, `(.L_x_5) ;  /* 0x0000057000027945 */ /* 0x000fea0003800200 */
[----:B------:R-:W1:Y:S01]  /*0410*/  F2F.F64.F32 R4, R16 ;  /* 0x0000001000047310 */ /* 0x000e620000201800 */
[----:B0-----:R-:W-:-:S08]  /*0420*/  DADD R6, R6, -UR6 ;  /* 0x8000000606067e29 */ /* 0x001fd00008000000 */
[----:B-1----:R-:W-:Y:S01]  /*0430*/  DMUL R22, R4, R6 ;  /* 0x0000000604167228 */ /* 0x002fe20000000000 */
[----:B------:R-:W-:Y:S01]  /*0440*/  MOV R4, 0x1 ;  /* 0x0000000100047802 */ /* 0x000fe20000000f00 */
[----:B------:R-:W-:-:S08]  /*0450*/  IMAD.MOV.U32 R5, RZ, RZ, RZ ;  /* 0x000000ffff057224 */ /* 0x000fd000078e00ff */
[----:B------:R-:W0:Y:S02]  /*0460*/  F2F.F32.F64 R22, R22 ;  /* 0x0000001600167310 */ /* 0x000e240000301000 */
[----:B0-----:R-:W-:-:S06]  /*0470*/  FADD R11, R22, 2 ;  /* 0x40000000160b7421 */ /* 0x001fcc0000000000 */
[----:B------:R-:W0:Y:S02]  /*0480*/  F2I.TRUNC.NTZ R6, R11 ;  /* 0x0000000b00067305 */ /* 0x000e24000020f100 */
[----:B0-----:R-:W-:-:S07]  /*0490*/  SHF.R.S32.HI R7, RZ, 0x1f, R6 ;  /* 0x0000001fff077819 */ /* 0x001fce0000011406 */
.L_x_12:
[----:B------:R-:W-:Y:S01]  /*04a0*/  LOP3.LUT R11, R3, 0x1, RZ, 0xc0, !PT ;  /* 0x00000001030b7812 */ /* 0x000fe200078ec0ff */
[----:B------:R-:W-:Y:S03]  /*04b0*/  BSSY.RECONVERGENT B3, `(.L_x_6) ;  /* 0x0000025000037945 */ /* 0x000fe60003800200 */
[----:B------:R-:W-:-:S13]  /*04c0*/  ISETP.NE.U32.AND P0, PT, R11, 0x1, PT ;  /* 0x000000010b00780c */ /* 0x000fda0003f05070 */
[----:B------:R-:W-:Y:S05]  /*04d0*/  @P0 BRA `(.L_x_7) ;  /* 0x0000000000880947 */ /* 0x000fea0003800000 */
[-C--:B------:R-:W-:Y:S02]  /*04e0*/  IMAD R5, R5, R6.reuse, RZ ;  /* 0x0000000605057224 */ /* 0x080fe400078e02ff */
[----:B------:R-:W-:-:S04]  /*04f0*/  IMAD.WIDE.U32 R22, R4, R6, RZ ;  /* 0x0000000604167225 */ /* 0x000fc800078e00ff */
[----:B------:R-:W-:-:S04]  /*0500*/  IMAD R5, R7, R4, R5 ;  /* 0x0000000407057224 */ /* 0x000fc800078e0205 */
[----:B------:R-:W-:-:S05]  /*0510*/  IMAD.IADD R26, R23, 0x1, R5 ;  /* 0x00000001171a7824 */ /* 0x000fca00078e0205 */
[----:B------:R-:W-:-:S04]  /*0520*/  LOP3.LUT R4, R26, R9, RZ, 0xfc, !PT ;  /* 0x000000091a047212 */ /* 0x000fc800078efcff */
[----:B------:R-:W-:-:S13]  /*0530*/  ISETP.NE.U32.AND P0, PT, R4, RZ, PT ;  /* 0x000000ff0400720c */ /* 0x000fda0003f05070 */
[----:B------:R-:W-:Y:S05]  /*0540*/  @P0 BRA `(.L_x_8) ;  /* 0x0000000000500947 */ /* 0x000fea0003800000 */
[----:B------:R-:W0:Y:S01]  /*0550*/  I2F.U32.RP R11, R8 ;  /* 0x00000008000b7306 */ /* 0x000e220000209000 */
[----:B------:R-:W-:Y:S01]  /*0560*/  IMAD.MOV R23, RZ, RZ, -R8 ;  /* 0x000000ffff177224 */ /* 0x000fe200078e0a08 */
[----:B------:R-:W-:-:S06]  /*0570*/  ISETP.NE.U32.AND P1, PT, R8, RZ, PT ;  /* 0x000000ff0800720c */ /* 0x000fcc0003f25070 */
[----:B0-----:R-:W0:Y:S02]  /*0580*/  MUFU.RCP R11, R11 ;  /* 0x0000000b000b7308 */ /* 0x001e240000001000 */
[----:B0-----:R-:W-:-:S06]  /*0590*/  IADD3 R4, PT, PT, R11, 0xffffffe, RZ ;  /* 0x0ffffffe0b047810 */ /* 0x001fcc0007ffe0ff */
[----:B------:R0:W1:Y:S02]  /*05a0*/  F2I.FTZ.U32.TRUNC.NTZ R5, R4 ;  /* 0x0000000400057305 */ /* 0x000064000021f000 */
[----:B0-----:R-:W-:Y:S02]  /*05b0*/  IMAD.MOV.U32 R4, RZ, RZ, RZ ;  /* 0x000000ffff047224 */ /* 0x001fe400078e00ff */
[----:B-1----:R-:W-:-:S04]  /*05c0*/  IMAD R23, R23, R5, RZ ;  /* 0x0000000517177224 */ /* 0x002fc800078e02ff */
[----:B------:R-:W-:-:S06]  /*05d0*/  IMAD.HI.U32 R5, R5, R23, R4 ;  /* 0x0000001705057227 */ /* 0x000fcc00078e0004 */
[----:B------:R-:W-:-:S05]  /*05e0*/  IMAD.HI.U32 R5, R5, R22, RZ ;  /* 0x0000001605057227 */ /* 0x000fca00078e00ff */
[----:B------:R-:W-:-:S05]  /*05f0*/  IADD3 R5, PT, PT, -R5, RZ, RZ ;  /* 0x000000ff05057210 */ /* 0x000fca0007ffe1ff */
[----:B------:R-:W-:Y:S01]  /*0600*/  IMAD R23, R8, R5, R22 ;  /* 0x0000000508177224 */ /* 0x000fe200078e0216 */
[----:B------:R-:W-:-:S04]  /*0610*/  MOV R5, RZ ;  /* 0x000000ff00057202 */ /* 0x000fc80000000f00 */
[----:B------:R-:W-:-:S13]  /*0620*/  ISETP.GE.U32.AND P0, PT, R23, R8, PT ;  /* 0x000000081700720c */ /* 0x000fda0003f06070 */
[----:B------:R-:W-:-:S05]  /*0630*/  @P0 IMAD.IADD R23, R23, 0x1, -R8 ;  /* 0x0000000117170824 */ /* 0x000fca00078e0a08 */
[----:B------:R-:W-:-:S13]  /*0640*/  ISETP.GE.U32.AND P0, PT, R23, R8, PT ;  /* 0x000000081700720c */ /* 0x000fda0003f06070 */
[----:B------:R-:W-:Y:S01]  /*0650*/  @P0 IMAD.IADD R23, R23, 0x1, -R8 ;  /* 0x0000000117170824 */ /* 0x000fe200078e0a08 */
[----:B------:R-:W-:-:S05]  /*0660*/  @!P1 LOP3.LUT R23, RZ, R8, RZ, 0x33, !PT ;  /* 0x00000008ff179212 */ /* 0x000fca00078e33ff */
[----:B------:R-:W-:Y:S01]  /*0670*/  IMAD.MOV.U32 R4, RZ, RZ, R23 ;  /* 0x000000ffff047224 */ /* 0x000fe200078e0017 */
[----:B------:R-:W-:Y:S06]  /*0680*/  BRA `(.L_x_7) ;  /* 0x00000000001c7947 */ /* 0x000fec0003800000 */
.L_x_8:
[----:B------:R-:W-:Y:S01]  /*0690*/  IMAD.MOV.U32 R11, RZ, RZ, R22 ;  /* 0x000000ffff0b7224 */ /* 0x000fe200078e0016 */
[----:B------:R-:W-:Y:S01]  /*06a0*/  MOV R25, R8 ;  /* 0x0000000800197202 */ /* 0x000fe20000000f00 */
[----:B------:R-:W-:Y:S01]  /*06b0*/  IMAD.MOV.U32 R24, RZ, RZ, R9 ;  /* 0x000000ffff187224 */ /* 0x000fe200078e0009 */
[----:B------:R-:W-:-:S07]  /*06c0*/  MOV R16, 0x6e0 ;  /* 0x000006e000107802 */ /* 0x000fce0000000f00 */
[----:B------:R-:W-:Y:S05]  /*06d0*/  CALL.REL.NOINC `($__internal_0_$__cuda_sm20_rem_u64) ;  /* 0x0000000400187944 */ /* 0x000fea0003c00000 */
[----:B------:R-:W-:Y:S01]  /*06e0*/  IMAD.MOV.U32 R4, RZ, RZ, R11 ;  /* 0x000000ffff047224 */ /* 0x000fe200078e000b */
[----:B------:R-:W-:-:S07]  /*06f0*/  MOV R5, R24 ;  /* 0x0000001800057202 */ /* 0x000fce0000000f00 */
.L_x_7:
[----:B------:R-:W-:Y:S05]  /*0700*/  BSYNC.RECONVERGENT B3 ;  /* 0x0000000000037941 */ /* 0x000fea0003800200 */
.L_x_6:
[-C--:B------:R-:W-:Y:S01]  /*0710*/  IMAD R11, R7, R6.reuse, RZ ;  /* 0x00000006070b7224 */ /* 0x080fe200078e02ff */
[----:B------:R-:W-:Y:S01]  /*0720*/  BSSY.RECONVERGENT B3, `(.L_x_9) ;  /* 0x0000021000037945 */ /* 0x000fe20003800200 */
[----:B------:R-:W-:-:S04]  /*0730*/  IMAD.WIDE.U32 R22, R6, R6, RZ ;  /* 0x0000000606167225 */ /* 0x000fc800078e00ff */
[----:B------:R-:W-:-:S04]  /*0740*/  IMAD R11, R6, R7, R11 ;  /* 0x00000007060b7224 */ /* 0x000fc800078e020b */
[----:B------:R-:W-:-:S05]  /*0750*/  IMAD.IADD R26, R23, 0x1, R11 ;  /* 0x00000001171a7824 */ /* 0x000fca00078e020b */
[----:B------:R-:W-:-:S04]  /*0760*/  LOP3.LUT R6, R26, R9, RZ, 0xfc, !PT ;  /* 0x000000091a067212 */ /* 0x000fc800078efcff */
[----:B------:R-:W-:-:S13]  /*0770*/  ISETP.NE.U32.AND P0, PT, R6, RZ, PT ;  /* 0x000000ff0600720c */ /* 0x000fda0003f05070 */
[----:B------:R-:W-:Y:S05]  /*0780*/  @P0 BRA `(.L_x_10) ;  /* 0x00000000004c0947 */ /* 0x000fea0003800000 */
[----:B------:R-:W0:Y:S01]  /*0790*/  I2F.U32.RP R11, R8 ;  /* 0x00000008000b7306 */ /* 0x000e220000209000 */
[----:B------:R-:W-:Y:S01]  /*07a0*/  IADD3 R23, PT, PT, RZ, -R8, RZ ;  /* 0x80000008ff177210 */ /* 0x000fe20007ffe0ff */
[----:B------:R-:W-:Y:S01]  /*07b0*/  IMAD.MOV.U32 R6, RZ, RZ, RZ ;  /* 0x000000ffff067224 */ /* 0x000fe200078e00ff */
[----:B------:R-:W-:-:S05]  /*07c0*/  ISETP.NE.U32.AND P1, PT, R8, RZ, PT ;  /* 0x000000ff0800720c */ /* 0x000fca0003f25070 */
[----:B0-----:R-:W0:Y:S02]  /*07d0*/  MUFU.RCP R11, R11 ;  /* 0x0000000b000b7308 */ /* 0x001e240000001000 */
[----:B0-----:R-:W-:-:S06]  /*07e0*/  VIADD R16, R11, 0xffffffe ;  /* 0x0ffffffe0b107836 */ /* 0x001fcc0000000000 */
[----:B------:R-:W0:Y:S02]  /*07f0*/  F2I.FTZ.U32.TRUNC.NTZ R7, R16 ;  /* 0x0000001000077305 */ /* 0x000e24000021f000 */
[----:B0-----:R-:W-:-:S04]  /*0800*/  IMAD R23, R23, R7, RZ ;  /* 0x0000000717177224 */ /* 0x001fc800078e02ff */
[----:B------:R-:W-:-:S06]  /*0810*/  IMAD.HI.U32 R23, R7, R23, R6 ;  /* 0x0000001707177227 */ /* 0x000fcc00078e0006 */
[----:B------:R-:W-:-:S04]  /*0820*/  IMAD.HI.U32 R6, R23, R22, RZ ;  /* 0x0000001617067227 */ /* 0x000fc800078e00ff */
[----:B------:R-:W-:-:S04]  /*0830*/  IMAD.MOV R7, RZ, RZ, -R6 ;  /* 0x000000ffff077224 */ /* 0x000fc800078e0a06 */
[----:B------:R-:W-:Y:S02]  /*0840*/  IMAD R6, R8, R7, R22 ;  /* 0x0000000708067224 */ /* 0x000fe400078e0216 */
[----:B------:R-:W-:-:S03]  /*0850*/  IMAD.MOV.U32 R7, RZ, RZ, RZ ;  /* 0x000000ffff077224 */ /* 0x000fc600078e00ff */
[----:B------:R-:W-:-:S13]  /*0860*/  ISETP.GE.U32.AND P0, PT, R6, R8, PT ;  /* 0x000000080600720c */ /* 0x000fda0003f06070 */
[----:B------:R-:W-:-:S04]  /*0870*/  @P0 IADD3 R6, PT, PT, -R8, R6, RZ ;  /* 0x0000000608060210 */ /* 0x000fc80007ffe1ff */
[----:B------:R-:W-:-:S13]  /*0880*/  ISETP.GE.U32.AND P0, PT, R6, R8, PT ;  /* 0x000000080600720c */ /* 0x000fda0003f06070 */
[----:B------:R-:W-:Y:S01]  /*0890*/  @P0 IMAD.IADD R6, R6, 0x1, -R8 ;  /* 0x0000000106060824 */ /* 0x000fe200078e0a08 */
[----:B------:R-:W-:Y:S01]  /*08a0*/  @!P1 LOP3.LUT R6, RZ, R8, RZ, 0x33, !PT ;  /* 0x00000008ff069212 */ /* 0x000fe200078e33ff */
[----:B------:R-:W-:Y:S06]  /*08b0*/  BRA `(.L_x_11) ;  /* 0x00000000001c7947 */ /* 0x000fec0003800000 */
.L_x_10:
[----:B------:R-:W-:Y:S01]  /*08c0*/  MOV R11, R22 ;  /* 0x00000016000b7202 */ /* 0x000fe20000000f00 */
[----:B------:R-:W-:Y:S01]  /*08d0*/  IMAD.MOV.U32 R25, RZ, RZ, R8 ;  /* 0x000000ffff197224 */ /* 0x000fe200078e0008 */
[----:B------:R-:W-:Y:S01]  /*08e0*/  MOV R16, 0x910 ;  /* 0x0000091000107802 */ /* 0x000fe20000000f00 */
[----:B------:R-:W-:-:S07]  /*08f0*/  IMAD.MOV.U32 R24, RZ, RZ, R9 ;  /* 0x000000ffff187224 */ /* 0x000fce00078e0009 */
[----:B------:R-:W-:Y:S05]  /*0900*/  CALL.REL.NOINC `($__internal_0_$__cuda_sm20_rem_u64) ;  /* 0x00000000008c7944 */ /* 0x000fea0003c00000 */
[----:B------:R-:W-:Y:S01]  /*0910*/  MOV R6, R11 ;  /* 0x0000000b00067202 */ /* 0x000fe20000000f00 */
[----:B------:R-:W-:-:S07]  /*0920*/  IMAD.MOV.U32 R7, RZ, RZ, R24 ;  /* 0x000000ffff077224 */ /* 0x000fce00078e0018 */
.L_x_11:
[----:B------:R-:W-:Y:S05]  /*0930*/  BSYNC.RECONVERGENT B3 ;  /* 0x0000000000037941 */ /* 0x000fea0003800200 */
.L_x_9:
[----:B------:R-:W-:Y:S02]  /*0940*/  ISETP.GT.U32.AND P0, PT, R3, 0x1, PT ;  /* 0x000000010300780c */ /* 0x000fe40003f04070 */
[----:B------:R-:W-:-:S11]  /*0950*/  SHF.R.U32.HI R3, RZ, 0x1, R3 ;  /* 0x00000001ff037819 */ /* 0x000fd60000011603 */
[----:B------:R-:W-:Y:S05]  /*0960*/  @P0 BRA `(.L_x_12) ;  /* 0xfffffff800cc0947 */ /* 0x000fea000383ffff */
[----:B------:R-:W-:Y:S05]  /*0970*/  BSYNC.RECONVERGENT B2 ;  /* 0x0000000000027941 */ /* 0x000fea0003800200 */
.L_x_5:
[----:B------:R-:W-:-:S04]  /*0980*/  ISETP.NE.U32.AND P0, PT, R4, 0x1, PT ;  /* 0x000000010400780c */ /* 0x000fc80003f05070 */
[----:B------:R-:W-:-:S13]  /*0990*/  ISETP.NE.AND.EX P0, PT, R5, RZ, PT, P0 ;  /* 0x000000ff0500720c */ /* 0x000fda0003f05300 */
[----:B------:R-:W-:Y:S05]  /*09a0*/  @P0 BRA `(.L_x_13) ;  /* 0x0000000000340947 */ /* 0x000fea0003800000 */
.L_x_4:
[----:B------:R-:W-:Y:S05]  /*09b0*/  BSYNC.RECONVERGENT B1 ;  /* 0x0000000000017941 */ /* 0x000fea0003800200 */
.L_x_3:
[----:B------:R-:W0:Y:S01]  /*09c0*/  LDCU UR6, c[0x0][0x3a0] ;  /* 0x00007400ff0677ac */ /* 0x000e220008000800 */
[----:B------:R-:W-:-:S05]  /*09d0*/  VIADD R2, R2, 0x1 ;  /* 0x0000000102027836 */ /* 0x000fca0000000000 */
[----:B0-----:R-:W-:-:S13]  /*09e0*/  ISETP.NE.AND P0, PT, R2, UR6, PT ;  /* 0x0000000602007c0c */ /* 0x001fda000bf05270 */
[----:B------:R-:W-:Y:S05]  /*09f0*/  @P0 BRA `(.L_x_14) ;  /* 0xfffffff800140947 */ /* 0x000fea000383ffff */
.L_x_2:
[----:B------:R-:W-:Y:S05]  /*0a00*/  BSYNC.RECONVERGENT B0 ;  /* 0x0000000000007941 */ /* 0x000fea0003800200 */
.L_x_1:
[----:B------:R-:W0:Y:S01]  /*0a10*/  LDCU.64 UR6, c[0x0][0x388] ;  /* 0x00007100ff0677ac */ /* 0x000e220008000a00 */
[----:B------:R-:W-:Y:S01]  /*0a20*/  HFMA2 R4, -RZ, RZ, 0, 5.9604644775390625e-08 ;  /* 0x00000001ff047431 */ /* 0x000fe200000001ff */
[----:B0-----:R-:W-:-:S04]  /*0a30*/  IADD3 R2, P0, PT, R0, UR6, RZ ;  /* 0x0000000600027c10 */ /* 0x001fc8000ff1e0ff */
[----:B------:R-:W-:Y:S02]  /*0a40*/  LEA.HI.X.SX32 R3, R0, UR7, 0x1, P0 ;  /* 0x0000000700037c11 */ /* 0x000fe400080f0eff */
[----:B------:R-:W-:-:S05]  /*0a50*/  PRMT R0, R4, 0x7610, R0 ;  /* 0x0000761004007816 */ /* 0x000fca0000000000 */
[----:B------:R-:W-:Y:S01]  /*0a60*/  STG.E.U8 desc[UR4][R2.64], R0 ;  /* 0x0000000002007986 */ /* 0x000fe2000c101104 */
[----:B------:R-:W-:Y:S05]  /*0a70*/  EXIT ;  /* 0x000000000000794d */ /* 0x000fea0003800000 */
.L_x_13:
[----:B------:R-:W0:Y:S02]  /*0a80*/  LDCU.64 UR6, c[0x0][0x388] ;  /* 0x00007100ff0677ac */ /* 0x000e240008000a00 */
[----:B0-----:R-:W-:-:S04]  /*0a90*/  IADD3 R2, P0, PT, R0, UR6, RZ ;  /* 0x0000000600027c10 */ /* 0x001fc8000ff1e0ff */
[----:B------:R-:W-:-:S05]  /*0aa0*/  LEA.HI.X.SX32 R3, R0, UR7, 0x1, P0 ;  /* 0x0000000700037c11 */ /* 0x000fca00080f0eff */
[----:B------:R-:W-:Y:S01]  /*0ab0*/  STG.E.U8 desc[UR4][R2.64], RZ ;  /* 0x000000ff02007986 */ /* 0x000fe2000c101104 */
[----:B------:R-:W-:Y:S05]  /*0ac0*/  EXIT ;  /* 0x000000000000794d */ /* 0x000fea0003800000 */
.L_x_0:
[----:B------:R-:W0:Y:S01]  /*0ad0*/  LDCU.64 UR6, c[0x0][0x388] ;  /* 0x00007100ff0677ac */ /* 0x000e220008000a00 */
[----:B------:R-:W-:Y:S01]  /*0ae0*/  IMAD.MOV.U32 R4, RZ, RZ, 0x1 ;  /* 0x00000001ff047424 */ /* 0x000fe200078e00ff */
[----:B0-----:R-:W-:-:S04]  /*0af0*/  IADD3 R2, P0, PT, R0, UR6, RZ ;  /* 0x0000000600027c10 */ /* 0x001fc8000ff1e0ff */
[----:B------:R-:W-:Y:S02]  /*0b00*/  LEA.HI.X.SX32 R3, R0, UR7, 0x1, P0 ;  /* 0x0000000700037c11 */ /* 0x000fe400080f0eff */
[----:B------:R-:W-:-:S05]  /*0b10*/  PRMT R0, R4, 0x7610, R0 ;  /* 0x0000761004007816 */ /* 0x000fca0000000000 */
[----:B------:R-:W-:Y:S01]  /*0b20*/  STG.E.U8 desc[UR4][R2.64], R0 ;  /* 0x0000000002007986 */ /* 0x000fe2000c101104 */
[----:B------:R-:W-:Y:S05]  /*0b30*/  EXIT ;  /* 0x000000000000794d */ /* 0x000fea0003800000 */
        .weak           $__internal_0_$__cuda_sm20_rem_u64
        .type           $__internal_0_$__cuda_sm20_rem_u64,@function
        .size           $__internal_0_$__cuda_sm20_rem_u64,(.L_x_25 - $__internal_0_$__cuda_sm20_rem_u64)
$__internal_0_$__cuda_sm20_rem_u64:
[----:B------:R-:W-:Y:S01]  /*0b40*/  IMAD.MOV.U32 R22, RZ, RZ, R25 ;  /* 0x000000ffff167224 */ /* 0x000fe200078e0019 */
[----:B------:R-:W-:-:S04]  /*0b50*/  MOV R23, R24 ;  /* 0x0000001800177202 */ /* 0x000fc80000000f00 */
[----:B------:R-:W0:Y:S08]  /*0b60*/  I2F.U64.RP R27, R22 ;  /* 0x00000016001b7312 */ /* 0x000e300000309000 */
[----:B0-----:R-:W0:Y:S02]  /*0b70*/  MUFU.RCP R27, R27 ;  /* 0x0000001b001b7308 */ /* 0x001e240000001000 */
[----:B0-----:R-:W-:-:S06]  /*0b80*/  VIADD R28, R27, 0x1ffffffe ;  /* 0x1ffffffe1b1c7836 */ /* 0x001fcc0000000000 */
[----:B------:R-:W0:Y:S02]  /*0b90*/  F2I.U64.TRUNC R28, R28 ;  /* 0x0000001c001c7311 */ /* 0x000e24000020d800 */
[----:B0-----:R-:W-:-:S04]  /*0ba0*/  IMAD.WIDE.U32 R30, R28, R25, RZ ;  /* 0x000000191c1e7225 */ /* 0x001fc800078e00ff */
[----:B------:R-:W-:Y:S01]  /*0bb0*/  IMAD R22, R28, R24, R31 ;  /* 0x000000181c167224 */ /* 0x000fe200078e021f */
[----:B------:R-:W-:Y:S02]  /*0bc0*/  IADD3 R23, P0, PT, RZ, -R30, RZ ;  /* 0x8000001eff177210 */ /* 0x000fe40007f1e0ff */
[----:B------:R-:W-:Y:S01]  /*0bd0*/  MOV R31, R28 ;  /* 0x0000001c001f7202 */ /* 0x000fe20000000f00 */
[----:B------:R-:W-:-:S04]  /*0be0*/  IMAD R30, R29, R25, R22 ;  /* 0x000000191d1e7224 */ /* 0x000fc800078e0216 */
[----:B------:R-:W-:Y:S02]  /*0bf0*/  IMAD.X R22, RZ, RZ, ~R30, P0 ;  /* 0x000000ffff167224 */ /* 0x000fe400000e0e1e */
[----:B------:R-:W-:-:S04]  /*0c00*/  IMAD.HI.U32 R30, R28, R23, RZ ;  /* 0x000000171c1e7227 */ /* 0x000fc800078e00ff */
[----:B------:R-:W-:-:S04]  /*0c10*/  IMAD.HI.U32 R27, R29, R22, RZ ;  /* 0x000000161d1b7227 */ /* 0x000fc800078e00ff */
[----:B------:R-:W-:-:S04]  /*0c20*/  IMAD.WIDE.U32 R30, P0, R28, R22, R30 ;  /* 0x000000161c1e7225 */ /* 0x000fc8000780001e */
[----:B------:R-:W-:Y:S02]  /*0c30*/  IMAD.X R27, R27, 0x1, R29, P0 ;  /* 0x000000011b1b7824 */ /* 0x000fe400000e061d */
[----:B------:R-:W-:-:S04]  /*0c40*/  IMAD.HI.U32 R23, P1, R29, R23, R30 ;  /* 0x000000171d177227 */ /* 0x000fc8000782001e */
[----:B------:R-:W-:-:S05]  /*0c50*/  IMAD R30, R29, R22, RZ ;  /* 0x000000161d1e7224 */ /* 0x000fca00078e02ff */
[----:B------:R-:W-:-:S04]  /*0c60*/  IADD3 R23, P2, PT, R30, R23, RZ ;  /* 0x000000171e177210 */ /* 0x000fc80007f5e0ff */
[----:B------:R-:W-:Y:S01]  /*0c70*/  IADD3.X R27, PT, PT, RZ, RZ, R27, P2, P1 ;  /* 0x000000ffff1b7210 */ /* 0x000fe200017e241b */
[----:B------:R-:W-:-:S04]  /*0c80*/  IMAD.WIDE.U32 R28, R23, R25, RZ ;  /* 0x00000019171c7225 */ /* 0x000fc800078e00ff */
[----:B------:R-:W-:Y:S01]  /*0c90*/  IMAD R22, R23, R24, R29 ;  /* 0x0000001817167224 */ /* 0x000fe200078e021d */
[----:B------:R-:W-:-:S03]  /*0ca0*/  IADD3 R28, P0, PT, RZ, -R28, RZ ;  /* 0x8000001cff1c7210 */ /* 0x000fc60007f1e0ff */
[----:B------:R-:W-:-:S04]  /*0cb0*/  IMAD R22, R27, R25, R22 ;  /* 0x000000191b167224 */ /* 0x000fc800078e0216 */
[----:B------:R-:W-:Y:S02]  /*0cc0*/  IMAD.X R29, RZ, RZ, ~R22, P0 ;  /* 0x000000ffff1d7224 */ /* 0x000fe400000e0e16 */
[----:B------:R-:W-:-:S04]  /*0cd0*/  IMAD.HI.U32 R22, R23, R28, RZ ;  /* 0x0000001c17167227 */ /* 0x000fc800078e00ff */
[----:B------:R-:W-:-:S04]  /*0ce0*/  IMAD.HI.U32 R30, R27, R29, RZ ;  /* 0x0000001d1b1e7227 */ /* 0x000fc800078e00ff */
[----:B------:R-:W-:-:S04]  /*0cf0*/  IMAD.WIDE.U32 R22, P0, R23, R29, R22 ;  /* 0x0000001d17167225 */ /* 0x000fc80007800016 */
[----:B------:R-:W-:-:S04]  /*0d00*/  IMAD.HI.U32 R28, P1, R27, R28, R22 ;  /* 0x0000001c1b1c7227 */ /* 0x000fc80007820016 */
[----:B------:R-:W-:Y:S01]  /*0d10*/  IMAD R23, R27, R29, RZ ;  /* 0x0000001d1b177224 */ /* 0x000fe200078e02ff */
[----:B------:R-:W-:-:S04]  /*0d20*/  IADD3.X R27, PT, PT, R30, R27, RZ, P0, !PT ;  /* 0x0000001b1e1b7210 */ /* 0x000fc800007fe4ff */
[----:B------:R-:W-:Y:S01]  /*0d30*/  IADD3 R28, P2, PT, R23, R28, RZ ;  /* 0x0000001c171c7210 */ /* 0x000fe20007f5e0ff */
[----:B------:R-:W-:-:S03]  /*0d40*/  IMAD.MOV.U32 R23, RZ, RZ, RZ ;  /* 0x000000ffff177224 */ /* 0x000fc600078e00ff */
[----:B------:R-:W-:Y:S01]  /*0d50*/  IADD3.X R27, PT, PT, RZ, RZ, R27, P2, P1 ;  /* 0x000000ffff1b7210 */ /* 0x000fe200017e241b */
[----:B------:R-:W-:-:S04]  /*0d60*/  IMAD.HI.U32 R22, R28, R11, RZ ;  /* 0x0000000b1c167227 */ /* 0x000fc800078e00ff */
[----:B------:R-:W-:-:S04]  /*0d70*/  IMAD.WIDE.U32 R22, R28, R26, R22 ;  /* 0x0000001a1c167225 */ /* 0x000fc800078e0016 */
[----:B------:R-:W-:-:S04]  /*0d80*/  IMAD.HI.U32 R28, R27, R26, RZ ;  /* 0x0000001a1b1c7227 */ /* 0x000fc800078e00ff */
[----:B------:R-:W-:-:S04]  /*0d90*/  IMAD.HI.U32 R22, P0, R27, R11, R22 ;  /* 0x0000000b1b167227 */ /* 0x000fc80007800016 */
[----:B------:R-:W-:Y:S01]  /*0da0*/  IMAD R23, R27, R26, RZ ;  /* 0x0000001a1b177224 */ /* 0x000fe200078e02ff */
[----:B------:R-:W-:-:S04]  /*0db0*/  IADD3.X R28, PT, PT, R28, RZ, RZ, P0, !PT ;  /* 0x000000ff1c1c7210 */ /* 0x000fc800007fe4ff */
[----:B------:R-:W-:-:S05]  /*0dc0*/  IADD3 R27, P1, PT, R23, R22, RZ ;  /* 0x00000016171b7210 */ /* 0x000fca0007f3e0ff */
[----:B------:R-:W-:-:S04]  /*0dd0*/  IMAD.WIDE.U32 R22, R27, R25, RZ ;  /* 0x000000191b167225 */ /* 0x000fc800078e00ff */
[----:B------:R-:W-:Y:S01]  /*0de0*/  IMAD.X R28, RZ, RZ, R28, P1 ;  /* 0x000000ffff1c7224 */ /* 0x000fe200008e061c */
[----:B------:R-:W-:Y:S01]  /*0df0*/  IADD3 R22, P1, PT, -R22, R11, RZ ;  /* 0x0000000b16167210 */ /* 0x000fe20007f3e1ff */
[----:B------:R-:W-:-:S03]  /*0e00*/  IMAD R27, R27, R24, R23 ;  /* 0x000000181b1b7224 */ /* 0x000fc600078e0217 */
[-C--:B------:R-:W-:Y:S01]  /*0e10*/  ISETP.GE.U32.AND P0, PT, R22, R25.reuse, PT ;  /* 0x000000191600720c */ /* 0x080fe20003f06070 */
[----:B------:R-:W-:-:S05]  /*0e20*/  IMAD R27, R28, R25, R27 ;  /* 0x000000191c1b7224 */ /* 0x000fca00078e021b */
[----:B------:R-:W-:Y:S02]  /*0e30*/  IADD3.X R27, PT, PT, ~R27, R26, RZ, P1, !PT ;  /* 0x0000001a1b1b7210 */ /* 0x000fe40000ffe5ff */
[----:B------:R-:W-:Y:S02]  /*0e40*/  IADD3 R11, P1, PT, -R25, R22, RZ ;  /* 0x00000016190b7210 */ /* 0x000fe40007f3e1ff */
[----:B------:R-:W-:-:S03]  /*0e50*/  ISETP.GE.U32.AND.EX P0, PT, R27, R24, PT, P0 ;  /* 0x000000181b00720c */ /* 0x000fc60003f06100 */
[----:B------:R-:W-:Y:S01]  /*0e60*/  IMAD.X R23, R27, 0x1, ~R24, P1 ;  /* 0x000000011b177824 */ /* 0x000fe200008e0e18 */
[----:B------:R-:W-:Y:S02]  /*0e70*/  SEL R26, R11, R22, P0 ;  /* 0x000000160b1a7207 */ /* 0x000fe40000000000 */
[----:B------:R-:W-:Y:S02]  /*0e80*/  ISETP.NE.U32.AND P1, PT, R25, RZ, PT ;  /* 0x000000ff1900720c */ /* 0x000fe40003f25070 */
[----:B------:R-:W-:Y:S02]  /*0e90*/  SEL R23, R23, R27, P0 ;  /* 0x0000001b17177207 */ /* 0x000fe40000000000 */
[----:B------:R-:W-:Y:S02]  /*0ea0*/  ISETP.GE.U32.AND P0, PT, R26, R25, PT ;  /* 0x000000191a00720c */ /* 0x000fe40003f06070 */
[----:B------:R-:W-:Y:S02]  /*0eb0*/  IADD3 R11, P2, PT, -R25, R26, RZ ;  /* 0x0000001a190b7210 */ /* 0x000fe40007f5e1ff */
[----:B------:R-:W-:-:S02]  /*0ec0*/  ISETP.GE.U32.AND.EX P0, PT, R23, R24, PT, P0 ;  /* 0x000000181700720c */ /* 0x000fc40003f06100 */
[CC--:B------:R-:W-:Y:S02]  /*0ed0*/  IADD3.X R22, PT, PT, ~R24.reuse, R23.reuse, RZ, P2, !PT ;  /* 0x0000001718167210 */ /* 0x0c0fe400017fe5ff */
[----:B------:R-:W-:Y:S02]  /*0ee0*/  ISETP.NE.AND.EX P1, PT, R24, RZ, PT, P1 ;  /* 0x000000ff1800720c */ /* 0x000fe40003f25310 */
[----:B------:R-:W-:Y:S01]  /*0ef0*/  SEL R24, R22, R23, P0 ;  /* 0x0000001716187207 */ /* 0x000fe20000000000 */
[----:B------:R-:W-:Y:S02]  /*0f00*/  HFMA2 R23, -RZ, RZ, 0, 0 ;  /* 0x00000000ff177431 */ /* 0x000fe400000001ff */
[----:B------:R-:W-:Y:S01]  /*0f10*/  IMAD.MOV.U32 R22, RZ, RZ, R16 ;  /* 0x000000ffff167224 */ /* 0x000fe200078e0010 */
[----:B------:R-:W-:Y:S02]  /*0f20*/  SEL R11, R11, R26, P0 ;  /* 0x0000001a0b0b7207 */ /* 0x000fe40000000000 */
[----:B------:R-:W-:-:S02]  /*0f30*/  SEL R24, R24, 0xffffffff, P1 ;  /* 0xffffffff18187807 */ /* 0x000fc40000800000 */
[----:B------:R-:W-:Y:S01]  /*0f40*/  SEL R11, R11, 0xffffffff, P1 ;  /* 0xffffffff0b0b7807 */ /* 0x000fe20000800000 */
[----:B------:R-:W-:Y:S06]  /*0f50*/  RET.REL.NODEC R22 `(_Z11checkPrimesiPbPyP17curandStateXORWOWi) ;  /* 0xfffffff016287950 */ /* 0x000fec0003c3ffff */
.L_x_15:
[----:B------:R-:W-:-:S00]  /*0f60*/  BRA `(.L_x_15) ;  /* 0xfffffffc00fc7947 */ /* 0x000fc0000383ffff */
[----:B------:R-:W-:-:S00]  /*0f70*/  NOP ;  /* 0x0000000000007918 */ /* 0x000fc00000000000 */
        /* <DEDUP_REMOVED lines=8> */
.L_x_25:


//--------------------- .text._Z11setupCurandP17curandStateXORWOW --------------------------
	.section	.text._Z11setupCurandP17curandStateXORWOW,"ax",@progbits
	.align	128
        .global         _Z11setupCurandP17curandStateXORWOW
        .type           _Z11setupCurandP17curandStateXORWOW,@function
        .size           _Z11setupCurandP17curandStateXORWOW,(.L_x_27 - _Z11setupCurandP17curandStateXORWOW)
        .other          _Z11setupCurandP17curandStateXORWOW,@"STO_CUDA_ENTRY STV_DEFAULT"
_Z11setupCurandP17curandStateXORWOW:
.text._Z11setupCurandP17curandStateXORWOW:
[----:B------:R-:W-:Y:S01]  /*0000*/  LDC R1, c[0x0][0x37c] ;  /* 0x0000df00ff017b82 */ /* 0x000fe20000000800 */
[----:B------:R-:W0:Y:S07]  /*0010*/  S2R R13, SR_TID.X ;  /* 0x00000000000d7919 */ /* 0x000e2e0000002100 */
[----:B------:R-:W1:Y:S01]  /*0020*/  LDC.64 R6, c[0x0][0x380] ;  /* 0x0000e000ff067b82 */ /* 0x000e620000000a00 */
[----:B------:R-:W0:Y:S01]  /*0030*/  LDCU UR6, c[0x0][0x360] ;  /* 0x00006c00ff0677ac */ /* 0x000e220008000800 */
[----:B------:R-:W-:Y:S01]  /*0040*/  IMAD.MOV.U32 R2, RZ, RZ, 0x2771680d ;  /* 0x2771680dff027424 */ /* 0x000fe200078e00ff */
[----:B------:R-:W0:Y:S01]  /*0050*/  S2R R0, SR_CTAID.X ;  /* 0x0000000000007919 */ /* 0x000e220000002500 */
[----:B------:R-:W-:Y:S01]  /*0060*/  IMAD.MOV.U32 R3, RZ, RZ, 0x54d6590a ;  /* 0x54d6590aff037424 */ /* 0x000fe200078e00ff */
[----:B------:R-:W2:Y:S01]  /*0070*/  LDCU.64 UR4, c[0x0][0x358] ;  /* 0x00006b00ff0477ac */ /* 0x000ea20008000a00 */
[----:B------:R-:W-:Y:S01]  /*0080*/  IMAD.MOV.U32 R4, RZ, RZ, 0x58e0de10 ;  /* 0x58e0de10ff047424 */ /* 0x000fe200078e00ff */
[----:B------:R-:W-:Y:S01]  /*0090*/  BSSY.RECONVERGENT B0, `(.L_x_16) ;  /* 0x00000db000007945 */ /* 0x000fe20003800200 */
[----:B------:R-:W-:-:S02]  /*00a0*/  IMAD.MOV.U32 R5, RZ, RZ, -0x75bd8fc ;  /* 0xf8a42704ff057424 */ /* 0x000fc400078e00ff */
[----:B------:R-:W-:Y:S02]  /*00b0*/  IMAD.MOV.U32 R8, RZ, RZ, -0x23270784 ;  /* 0xdcd8f87cff087424 */ /* 0x000fe400078e00ff */
[----:B------:R-:W-:Y:S02]  /*00c0*/  IMAD.MOV.U32 R9, RZ, RZ, 0x4dd2cb0e ;  /* 0x4dd2cb0eff097424 */ /* 0x000fe400078e00ff */
[----:B0-----:R-:W-:-:S04]  /*00d0*/  IMAD R13, R0, UR6, R13 ;  /* 0x00000006000d7c24 */ /* 0x001fc8000f8e020d */
[C---:B-1----:R-:W-:Y:S01]  /*00e0*/  IMAD.WIDE R6, R13.reuse, 0x30, R6 ;  /* 0x000000300d067825 */ /* 0x042fe200078e0206 */
[----:B------:R-:W-:-:S04]  /*00f0*/  ISETP.NE.AND P0, PT, R13, RZ, PT ;  /* 0x000000ff0d00720c */ /* 0x000fc80003f05270 */
[----:B--2---:R0:W-:Y:S04]  /*0100*/  STG.E.64 desc[UR4][R6.64], R2 ;  /* 0x0000000206007986 */ /* 0x0041e8000c101b04 */
[----:B------:R0:W-:Y:S04]  /*0110*/  STG.E.64 desc[UR4][R6.64+0x8], R4 ;  /* 0x0000080406007986 */ /* 0x0001e8000c101b04 */
[----:B------:R0:W-:Y:S01]  /*0120*/  STG.E.64 desc[UR4][R6.64+0x10], R8 ;  /* 0x0000100806007986 */ /* 0x0001e2000c101b04 */
[----:B------:R-:W-:Y:S05]  /*0130*/  @!P0 BRA `(.L_x_17) ;  /* 0x0000000c00408947 */ /* 0x000fea0003800000 */
[----:B------:R-:W-:Y:S01]  /*0140*/  SHF.R.S32.HI R0, RZ, 0x1f, R13 ;  /* 0x0000001fff007819 */ /* 0x000fe2000001140d */
[----:B------:R-:W-:-:S07]  /*0150*/  IMAD.MOV.U32 R12, RZ, RZ, RZ ;  /* 0x000000ffff0c7224 */ /* 0x000fce00078e00ff */
.L_x_23:
[----:B0-----:R-:W-:Y:S01]  /*0160*/  LOP3.LUT R2, R13, 0x3, RZ, 0xc0, !PT ;  /* 0x000000030d027812 */ /* 0x001fe200078ec0ff */
[----:B------:R-:W-:Y:S03]  /*0170*/  BSSY.RECONVERGENT B1, `(.L_x_18) ;  /* 0x00000c6000017945 */ /* 0x000fe60003800200 */
[----:B------:R-:W-:-:S04]  /*0180*/  ISETP.NE.U32.AND P0, PT, R2, RZ, PT ;  /* 0x000000ff0200720c */ /* 0x000fc80003f05070 */
[----:B------:R-:W-:-:S13]  /*0190*/  ISETP.NE.AND.EX P0, PT, RZ, RZ, PT, P0 ;  /* 0x000000ffff00720c */ /* 0x000fda0003f05300 */
[----:B------:R-:W-:Y:S05]  /*01a0*/  @!P0 BRA `(.L_x_19) ;  /* 0x0000000c00088947 */ /* 0x000fea0003800000 */
[----:B------:R-:W0:Y:S01]  /*01b0*/  LDC.64 R8, c[0x4][RZ] ;  /* 0x01000000ff087b82 */ /* 0x000e220000000a00 */
[----:B------:R-:W-:Y:S02]  /*01c0*/  IMAD.MOV.U32 R14, RZ, RZ, RZ ;  /* 0x000000ffff0e7224 */ /* 0x000fe400078e00ff */
[----:B0-----:R-:W-:-:S07]  /*01d0*/  IMAD.WIDE.U32 R8, R12, 0xc80, R8 ;  /* 0x00000c800c087825 */ /* 0x001fce00078e0008 */
.L_x_22:
[----:B0-----:R-:W-:Y:S01]  /*01e0*/  IMAD.MOV.U32 R15, RZ, RZ, RZ ;  /* 0x000000ffff0f7224 */ /* 0x001fe200078e00ff */
[----:B------:R-:W-:Y:S01]  /*01f0*/  CS2R R2, SRZ ;  /* 0x0000000000027805 */ /* 0x000fe2000001ff00 */
[----:B------:R-:W-:Y:S01]  /*0200*/  IMAD.MOV.U32 R17, RZ, RZ, RZ ;  /* 0x000000ffff117224 */ /* 0x000fe200078e00ff */
[----:B------:R-:W-:-:S07]  /*0210*/  CS2R R4, SRZ ;  /* 0x0000000000047805 */ /* 0x000fce000001ff00 */
.L_x_21:
[----:B------:R-:W-:-:S05]  /*0220*/  IMAD.WIDE.U32 R10, R17, 0x4, R6 ;  /* 0x00000004110a7825 */ /* 0x000fca00078e0006 */
[----:B------:R0:W5:Y:S01]  /*0230*/  LDG.E R16, desc[UR4][R10.64+0x4] ;  /* 0x000004040a107981 */ /* 0x000162000c1e1900 */
[----:B------:R-:W-:-:S07]  /*0240*/  IMAD.MOV.U32 R19, RZ, RZ, RZ ;  /* 0x000000ffff137224 */ /* 0x000fce00078e00ff */
.L_x_20:
[----:B-----5:R-:W-:Y:S01]  /*0250*/  SHF.R.U32.HI R24, RZ, R19, R16 ;  /* 0x00000013ff187219 */ /* 0x020fe20000011610 */
[----:B0-----:R-:W-:-:S03]  /*0260*/  IMAD.SHL.U32 R10, R17, 0x20, RZ ;  /* 0x00000020110a7824 */ /* 0x001fc600078e00ff */
[----:B------:R-:W-:Y:S01]  /*0270*/  LOP3.LUT R11, R24, 0x1, RZ, 0xc0, !PT ;  /* 0x00000001180b7812 */ /* 0x000fe200078ec0ff */
[----:B------:R-:W-:-:S03]  /*0280*/  IMAD.IADD R10, R10, 0x1, R19 ;  /* 0x000000010a0a7824 */ /* 0x000fc600078e0213 */
[----:B------:R-:W-:Y:S01]  /*0290*/  ISETP.NE.U32.AND P0, PT, R11, 0x1, PT ;  /* 0x000000010b00780c */ /* 0x000fe20003f05070 */
[----:B------:R-:W-:-:S03]  /*02a0*/  IMAD R11, R10, 0x5, RZ ;  /* 0x000000050a0b7824 */ /* 0x000fc600078e02ff */
[----:B------:R-:W-:Y:S01]  /*02b0*/  R2P PR, R24, 0x7e ;  /* 0x0000007e18007804 */ /* 0x000fe20000000000 */
[----:B------:R-:W-:-:S08]  /*02c0*/  IMAD.WIDE.U32 R10, R11, 0x4, R8 ;  /* 0x000000040b0a7825 */ /* 0x000fd000078e0008 */
[----:B------:R-:W2:Y:S04]  /*02d0*/  @!P0 LDG.E R18, desc[UR4][R10.64] ;  /* 0x000000040a128981 */ /* 0x000ea8000c1e1900 */
[----:B------:R-:W3:Y:S04]  /*02e0*/  @!P0 LDG.E R20, desc[UR4][R10.64+0x10] ;  /* 0x000010040a148981 */ /* 0x000ee8000c1e1900 */
[----:B------:R-:W4:Y:S04]  /*02f0*/  @P1 LDG.E R22, desc[UR4][R10.64+0x14] ;  /* 0x000014040a161981 */ /* 0x000f28000c1e1900 */
[----:B------:R-:W4:Y:S04]  /*0300*/  @P2 LDG.E R26, desc[UR4][R10.64+0x28] ;  /* 0x000028040a1a2981 */ /* 0x000f28000c1e1900 */
[----:B------:R-:W4:Y:S04]  /*0310*/  @!P0 LDG.E R21, desc[UR4][R10.64+0x4] ;  /* 0x000004040a158981 */ /* 0x000f28000c1e1900 */
[----:B------:R-:W4:Y:S04]  /*0320*/  @!P0 LDG.E R23, desc[UR4][R10.64+0xc] ;  /* 0x00000c040a178981 */ /* 0x000f28000c1e1900 */
[----:B------:R-:W4:Y:S04]  /*0330*/  @P1 LDG.E R25, desc[UR4][R10.64+0x18] ;  /* 0x000018040a191981 */ /* 0x000f28000c1e1900 */
[----:B------:R-:W4:Y:S04]  /*0340*/  @P3 LDG.E R28, desc[UR4][R10.64+0x3c] ;  /* 0x00003c040a1c3981 */ /* 0x000f28000c1e1900 */
[----:B------:R-:W4:Y:S01]  /*0350*/  @P6 LDG.E R27, desc[UR4][R10.64+0x7c] ;  /* 0x00007c040a1b6981 */ /* 0x000f22000c1e1900 */
[----:B--2---:R-:W-:-:S03]  /*0360*/  @!P0 LOP3.LUT R15, R15, R18, RZ, 0x3c, !PT ;  /* 0x000000120f0f8212 */ /* 0x004fc600078e3cff */
[----:B------:R-:W2:Y:S01]  /*0370*/  @!P0 LDG.E R18, desc[UR4][R10.64+0x8] ;  /* 0x000008040a128981 */ /* 0x000ea2000c1e1900 */
[----:B---3--:R-:W-:-:S03]  /*0380*/  @!P0 LOP3.LUT R3, R3, R20, RZ, 0x3c, !PT ;  /* 0x0000001403038212 */ /* 0x008fc600078e3cff */
[----:B------:R-:W3:Y:S01]  /*0390*/  @P1 LDG.E R20, desc[UR4][R10.64+0x24] ;  /* 0x000024040a141981 */ /* 0x000ee2000c1e1900 */
[----:B----4-:R-:W-:-:S03]  /*03a0*/  @P1 LOP3.LUT R15, R15, R22, RZ, 0x3c, !PT ;  /* 0x000000160f0f1212 */ /* 0x010fc600078e3cff */
[----:B------:R-:W4:Y:S01]  /*03b0*/  @P2 LDG.E R22, desc[UR4][R10.64+0x38] ;  /* 0x000038040a162981 */ /* 0x000f22000c1e1900 */
[----:B------:R-:W-:-:S03]  /*03c0*/  @P2 LOP3.LUT R15, R15, R26, RZ, 0x3c, !PT ;  /* 0x0000001a0f0f2212 */ /* 0x000fc600078e3cff */
[----:B------:R-:W4:Y:S01]  /*03d0*/  @P4 LDG.E R26, desc[UR4][R10.64+0x50] ;  /* 0x000050040a1a4981 */ /* 0x000f22000c1e1900 */
[----:B------:R-:W-:-:S03]  /*03e0*/  @!P0 LOP3.LUT R4, R4, R21, RZ, 0x3c, !PT ;  /* 0x0000001504048212 */ /* 0x000fc600078e3cff */
[----:B------:R-:W4:Y:S01]  /*03f0*/  @P1 LDG.E R21, desc[UR4][R10.64+0x20] ;  /* 0x000020040a151981 */ /* 0x000f22000c1e1900 */
[----:B------:R-:W-:-:S03]  /*0400*/  @!P0 LOP3.LUT R2, R2, R23, RZ, 0x3c, !PT ;  /* 0x0000001702028212 */ /* 0x000fc600078e3cff */
[----:B------:R-:W4:Y:S01]  /*0410*/  @P2 LDG.E R23, desc[UR4][R10.64+0x2c] ;  /* 0x00002c040a172981 */ /* 0x000f22000c1e1900 */
[----:B------:R-:W-:-:S03]  /*0420*/  @P1 LOP3.LUT R4, R4, R25, RZ, 0x3c, !PT ;  /* 0x0000001904041212 */ /* 0x000fc600078e3cff */
[----:B------:R-:W4:Y:S01]  /*0430*/  @P2 LDG.E R25, desc[UR4][R10.64+0x34] ;  /* 0x000034040a192981 */ /* 0x000f22000c1e1900 */
[----:B--2---:R-:W-:-:S03]  /*0440*/  @!P0 LOP3.LUT R5, R5, R18, RZ, 0x3c, !PT ;  /* 0x0000001205058212 */ /* 0x004fc600078e3cff */
[----:B------:R-:W2:Y:S01]  /*0450*/  @P1 LDG.E R18, desc[UR4][R10.64+0x1c] ;  /* 0x00001c040a121981 */ /* 0x000ea2000c1e1900 */
[----:B---3--:R-:W-:-:S03]  /*0460*/  @P1 LOP3.LUT R3, R3, R20, RZ, 0x3c, !PT ;  /* 0x0000001403031212 */ /* 0x008fc600078e3cff */
[----:B------:R-:W3:Y:S01]  /*0470*/  @P2 LDG.E R20, desc[UR4][R10.64+0x30] ;  /* 0x000030040a142981 */ /* 0x000ee2000c1e1900 */
[----:B----4-:R-:W-:-:S03]  /*0480*/  @P2 LOP3.LUT R3, R3, R22, RZ, 0x3c, !PT ;  /* 0x0000001603032212 */ /* 0x010fc600078e3cff */
[----:B------:R-:W4:Y:S01]  /*0490*/  @P3 LDG.E R22, desc[UR4][R10.64+0x4c] ;  /* 0x00004c040a163981 */ /* 0x000f22000c1e1900 */
[----:B------:R-:W-:-:S04]  /*04a0*/  @P3 LOP3.LUT R15, R15, R28, RZ, 0x3c, !PT ;  /* 0x0000001c0f0f3212 */ /* 0x000fc800078e3cff */
[----:B------:R-:W-:Y:S02]  /*04b0*/  @P4 LOP3.LUT R15, R15, R26, RZ, 0x3c, !PT ;  /* 0x0000001a0f0f4212 */ /* 0x000fe400078e3cff */
[----:B------:R-:W-:Y:S01]  /*04c0*/  @P1 LOP3.LUT R2, R2, R21, RZ, 0x3c, !PT ;  /* 0x0000001502021212 */ /* 0x000fe200078e3cff */
[----:B------:R-:W4:Y:S04]  /*04d0*/  @P5 LDG.E R26, desc[UR4][R10.64+0x64] ;  /* 0x000064040a1a5981 */ /* 0x000f28000c1e1900 */
[----:B------:R-:W4:Y:S01]  /*04e0*/  @P3 LDG.E R21, desc[UR4][R10.64+0x40] ;  /* 0x000040040a153981 */ /* 0x000f22000c1e1900 */
[----:B------:R-:W-:Y:S02]  /*04f0*/  @P2 LOP3.LUT R4, R4, R23, RZ, 0x3c, !PT ;  /* 0x0000001704042212 */ /* 0x000fe400078e3cff */
[----:B------:R-:W-:Y:S01]  /*0500*/  @P2 LOP3.LUT R2, R2, R25, RZ, 0x3c, !PT ;  /* 0x0000001902022212 */ /* 0x000fe200078e3cff */
[----:B------:R-:W4:Y:S04]  /*0510*/  @P3 LDG.E R23, desc[UR4][R10.64+0x48] ;  /* 0x000048040a173981 */ /* 0x000f28000c1e1900 */
[----:B------:R-:W4:Y:S01]  /*0520*/  @P4 LDG.E R25, desc[UR4][R10.64+0x54] ;  /* 0x000054040a194981 */ /* 0x000f22000c1e1900 */
[----:B--2---:R-:W-:-:S03]  /*0530*/  @P1 LOP3.LUT R5, R5, R18, RZ, 0x3c, !PT ;  /* 0x0000001205051212 */ /* 0x004fc600078e3cff */
[----:B------:R-:W2:Y:S01]  /*0540*/  @P3 LDG.E R18, desc[UR4][R10.64+0x44] ;  /* 0x000044040a123981 */ /* 0x000ea2000c1e1900 */
[----:B---3--:R-:W-:-:S03]  /*0550*/  @P2 LOP3.LUT R5, R5, R20, RZ, 0x3c, !PT ;  /* 0x0000001405052212 */ /* 0x008fc600078e3cff */
[----:B------:R-:W3:Y:S01]  /*0560*/  @P4 LDG.E R20, desc[UR4][R10.64+0x58] ;  /* 0x000058040a144981 */ /* 0x000ee2000c1e1900 */
[----:B----4-:R-:W-:-:S03]  /*0570*/  @P3 LOP3.LUT R3, R3, R22, RZ, 0x3c, !PT ;  /* 0x0000001603033212 */ /* 0x010fc600078e3cff */
[----:B------:R-:W4:Y:S01]  /*0580*/  @P4 LDG.E R22, desc[UR4][R10.64+0x60] ;  /* 0x000060040a164981 */ /* 0x000f22000c1e1900 */
[----:B------:R-:W-:Y:S02]  /*0590*/  LOP3.LUT P0, RZ, R24, 0x80, RZ, 0xc0, !PT ;  /* 0x0000008018ff7812 */ /* 0x000fe4000780c0ff */
[----:B------:R-:W-:Y:S02]  /*05a0*/  @P5 LOP3.LUT R15, R15, R26, RZ, 0x3c, !PT ;  /* 0x0000001a0f0f5212 */ /* 0x000fe400078e3cff */
[----:B------:R-:W4:Y:S01]  /*05b0*/  @P6 LDG.E R26, desc[UR4][R10.64+0x78] ;  /* 0x000078040a1a6981 */ /* 0x000f22000c1e1900 */
[----:B------:R-:W-:-:S03]  /*05c0*/  @P3 LOP3.LUT R4, R4, R21, RZ, 0x3c, !PT ;  /* 0x0000001504043212 */ /* 0x000fc600078e3cff */
[----:B------:R-:W4:Y:S01]  /*05d0*/  @P4 LDG.E R21, desc[UR4][R10.64+0x5c] ;  /* 0x00005c040a154981 */ /* 0x000f22000c1e1900 */
[----:B------:R-:W-:-:S03]  /*05e0*/  @P3 LOP3.LUT R2, R2, R23, RZ, 0x3c, !PT ;  /* 0x0000001702023212 */ /* 0x000fc600078e3cff */
[----:B------:R-:W4:Y:S01]  /*05f0*/  @P5 LDG.E R23, desc[UR4][R10.64+0x68] ;  /* 0x000068040a175981 */ /* 0x000f22000c1e1900 */
[----:B------:R-:W-:-:S03]  /*0600*/  @P4 LOP3.LUT R4, R4, R25, RZ, 0x3c, !PT ;  /* 0x0000001904044212 */ /* 0x000fc600078e3cff */
[----:B------:R-:W4:Y:S01]  /*0610*/  @P5 LDG.E R25, desc[UR4][R10.64+0x70] ;  /* 0x000070040a195981 */ /* 0x000f22000c1e1900 */
[----:B--2---:R-:W-:-:S03]  /*0620*/  @P3 LOP3.LUT R5, R5, R18, RZ, 0x3c, !PT ;  /* 0x0000001205053212 */ /* 0x004fc600078e3cff */
[----:B------:R-:W2:Y:S01]  /*0630*/  @P5 LDG.E R18, desc[UR4][R10.64+0x6c] ;  /* 0x00006c040a125981 */ /* 0x000ea2000c1e1900 */
[----:B---3--:R-:W-:-:S03]  /*0640*/  @P4 LOP3.LUT R5, R5, R20, RZ, 0x3c, !PT ;  /* 0x0000001405054212 */ /* 0x008fc600078e3cff */
[----:B------:R-:W3:Y:S01]  /*0650*/  @P5 LDG.E R20, desc[UR4][R10.64+0x74] ;  /* 0x000074040a145981 */ /* 0x000ee2000c1e1900 */
[----:B----4-:R-:W-:-:S03]  /*0660*/  @P4 LOP3.LUT R3, R3, R22, RZ, 0x3c, !PT ;  /* 0x0000001603034212 */ /* 0x010fc600078e3cff */
[----:B------:R-:W4:Y:S01]  /*0670*/  @P0 LDG.E R22, desc[UR4][R10.64+0x8c] ;  /* 0x00008c040a160981 */ /* 0x000f22000c1e1900 */
[----:B------:R-:W-:-:S03]  /*0680*/  @P6 LOP3.LUT R15, R15, R26, RZ, 0x3c, !PT ;  /* 0x0000001a0f0f6212 */ /* 0x000fc600078e3cff */
        /* <DEDUP_REMOVED lines=13> */
[----:B------:R-:W-:Y:S02]  /*0760*/  @P6 LOP3.LUT R4, R4, R27, RZ, 0x3c, !PT ;  /* 0x0000001b04046212 */ /* 0x000fe400078e3cff */
[----:B------:R-:W-:Y:S02]  /*0770*/  @P6 LOP3.LUT R2, R2, R21, RZ, 0x3c, !PT ;  /* 0x0000001502026212 */ /* 0x000fe400078e3cff */
[----:B------:R-:W-:Y:S02]  /*0780*/  @P0 LOP3.LUT R4, R4, R23, RZ, 0x3c, !PT ;  /* 0x0000001704040212 */ /* 0x000fe400078e3cff */
[----:B------:R-:W-:Y:S02]  /*0790*/  @P0 LOP3.LUT R2, R2, R25, RZ, 0x3c, !PT ;  /* 0x0000001902020212 */ /* 0x000fe400078e3cff */
[----:B--2---:R-:W-:Y:S02]  /*07a0*/  @P6 LOP3.LUT R5, R5, R18, RZ, 0x3c, !PT ;  /* 0x0000001205056212 */ /* 0x004fe400078e3cff */
[----:B---3--:R-:W-:-:S02]  /*07b0*/  @P6 LOP3.LUT R3, R3, R20, RZ, 0x3c, !PT ;  /* 0x0000001403036212 */ /* 0x008fc400078e3cff */
[----:B----4-:R-:W-:Y:S02]  /*07c0*/  @P0 LOP3.LUT R5, R5, R22, RZ, 0x3c, !PT ;  /* 0x0000001605050212 */ /* 0x010fe400078e3cff */
[----:B------:R-:W-:Y:S02]  /*07d0*/  @P0 LOP3.LUT R3, R3, R26, RZ, 0x3c, !PT ;  /* 0x0000001a03030212 */ /* 0x000fe400078e3cff */
[----:B------:R-:W-:-:S13]  /*07e0*/  R2P PR, R24.B1, 0x7f ;  /* 0x0000007f18007804 */ /* 0x000fda0000001000 */
[----:B------:R-:W2:Y:S04]  /*07f0*/  @P0 LDG.E R18, desc[UR4][R10.64+0xa0] ;  /* 0x0000a0040a120981 */ /* 0x000ea8000c1e1900 */
[----:B------:R-:W3:Y:S04]  /*0800*/  @P1 LDG.E R22, desc[UR4][R10.64+0xb4] ;  /* 0x0000b4040a161981 */ /* 0x000ee8000c1e1900 */
[----:B------:R-:W4:Y:S04]  /*0810*/  @P2 LDG.E R26, desc[UR4][R10.64+0xc8] ;  /* 0x0000c8040a1a2981 */ /* 0x000f28000c1e1900 */
[----:B------:R-:W4:Y:S04]  /*0820*/  @P3 LDG.E R28, desc[UR4][R10.64+0xdc] ;  /* 0x0000dc040a1c3981 */ /* 0x000f28000c1e1900 */
[----:B------:R-:W4:Y:S04]  /*0830*/  @P0 LDG.E R23, desc[UR4][R10.64+0xa4] ;  /* 0x0000a4040a170981 */ /* 0x000f28000c1e1900 */
[----:B------:R-:W4:Y:S04]  /*0840*/  @P0 LDG.E R20, desc[UR4][R10.64+0xa8] ;  /* 0x0000a8040a140981 */ /* 0x000f28000c1e1900 */
[----:B------:R-:W4:Y:S04]  /*0850*/  @P4 LDG.E R25, desc[UR4][R10.64+0xf0] ;  /* 0x0000f0040a194981 */ /* 0x000f28000c1e1900 */
        /* <DEDUP_REMOVED lines=21> */
[----:B------:R-:W-:Y:S02]  /*09b0*/  LOP3.LUT P0, RZ, R24, 0x8000, RZ, 0xc0, !PT ;  /* 0x0000800018ff7812 */ /* 0x000fe4000780c0ff */
[----:B----4-:R-:W-:Y:S01]  /*09c0*/  @P5 LOP3.LUT R15, R15, R26, RZ, 0x3c, !PT ;  /* 0x0000001a0f0f5212 */ /* 0x010fe200078e3cff */
[----:B------:R-:W4:Y:S04]  /*09d0*/  @P3 LDG.E R24, desc[UR4][R10.64+0xe4] ;  /* 0x0000e4040a183981 */ /* 0x000f28000c1e1900 */
[----:B------:R-:W2:Y:S01]  /*09e0*/  @P6 LDG.E R26, desc[UR4][R10.64+0x118] ;  /* 0x000118040a1a6981 */ /* 0x000ea2000c1e1900 */
        /* <DEDUP_REMOVED lines=8> */
[----:B---3--:R-:W-:-:S03]  /*0a70*/  @P2 LOP3.LUT R3, R3, R22, RZ, 0x3c, !PT ;  /* 0x0000001603032212 */ /* 0x008fc600078e3cff */
[----:B------:R-:W3:Y:S01]  /*0a80*/  @P4 LDG.E R22, desc[UR4][R10.64+0x100] ;  /* 0x000100040a164981 */ /* 0x000ee2000c1e1900 */
[----:B--2---:R-:W-:-:S03]  /*0a90*/  @P6 LOP3.LUT R15, R15, R26, RZ, 0x3c, !PT ;  /* 0x0000001a0f0f6212 */ /* 0x004fc600078e3cff */
[----:B------:R-:W2:Y:S01]  /*0aa0*/  @P0 LDG.E R26, desc[UR4][R10.64+0x12c] ;  /* 0x00012c040a1a0981 */ /* 0x000ea2000c1e1900 */
[----:B----4-:R-:W-:-:S03]  /*0ab0*/  @P2 LOP3.LUT R2, R2, R23, RZ, 0x3c, !PT ;  /* 0x0000001702022212 */ /* 0x010fc600078e3cff */
[----:B------:R-:W4:Y:S01]  /*0ac0*/  @P4 LDG.E R23, desc[UR4][R10.64+0xfc] ;  /* 0x0000fc040a174981 */ /* 0x000f22000c1e1900 */
[----:B------:R-:W-:-:S03]  /*0ad0*/  @P2 LOP3.LUT R5, R5, R20, RZ, 0x3c, !PT ;  /* 0x0000001405052212 */ /* 0x000fc600078e3cff */
[----:B------:R-:W4:Y:S01]  /*0ae0*/  @P4 LDG.E R20, desc[UR4][R10.64+0xf8] ;  /* 0x0000f8040a144981 */ /* 0x000f22000c1e1900 */
[----:B------:R-:W-:Y:S02]  /*0af0*/  @P3 LOP3.LUT R2, R2, R27, RZ, 0x3c, !PT ;  /* 0x0000001b02023212 */ /* 0x000fe400078e3cff */
[----:B------:R-:W-:Y:S01]  /*0b00*/  @P3 LOP3.LUT R4, R4, R25, RZ, 0x3c, !PT ;  /* 0x0000001904043212 */ /* 0x000fe200078e3cff */
[----:B------:R-:W4:Y:S01]  /*0b10*/  @P5 LDG.E R27, desc[UR4][R10.64+0x110] ;  /* 0x000110040a1b5981 */ /* 0x000f22000c1e1900 */
[----:B------:R-:W-:-:S03]  /*0b20*/  @P3 LOP3.LUT R5, R5, R24, RZ, 0x3c, !PT ;  /* 0x0000001805053212 */ /* 0x000fc600078e3cff */
[----:B------:R-:W4:Y:S04]  /*0b30*/  @P5 LDG.E R25, desc[UR4][R10.64+0x108] ;  /* 0x000108040a195981 */ /* 0x000f28000c1e1900 */
        /* <DEDUP_REMOVED lines=19> */
[----:B------:R-:W-:-:S05]  /*0c70*/  VIADD R19, R19, 0x10 ;  /* 0x0000001013137836 */ /* 0x000fca0000000000 */
[----:B------:R-:W-:Y:S02]  /*0c80*/  ISETP.NE.AND P1, PT, R19, 0x20, PT ;  /* 0x000000201300780c */ /* 0x000fe40003f25270 */
[----:B------:R-:W-:Y:S02]  /*0c90*/  @P5 LOP3.LUT R3, R3, R18, RZ, 0x3c, !PT ;  /* 0x0000001203035212 */ /* 0x000fe400078e3cff */
[----:B------:R-:W-:Y:S02]  /*0ca0*/  @P6 LOP3.LUT R4, R4, R21, RZ, 0x3c, !PT ;  /* 0x0000001504046212 */ /* 0x000fe400078e3cff */
[----:B---3--:R-:W-:-:S04]  /*0cb0*/  @P6 LOP3.LUT R3, R3, R22, RZ, 0x3c, !PT ;  /* 0x0000001603036212 */ /* 0x008fc800078e3cff */
[----:B--2---:R-:W-:Y:S02]  /*0cc0*/  @P0 LOP3.LUT R3, R3, R26, RZ, 0x3c, !PT ;  /* 0x0000001a03030212 */ /* 0x004fe400078e3cff */
[----:B----4-:R-:W-:Y:S02]  /*0cd0*/  @P6 LOP3.LUT R2, R2, R23, RZ, 0x3c, !PT ;  /* 0x0000001702026212 */ /* 0x010fe400078e3cff */
[----:B------:R-:W-:Y:S02]  /*0ce0*/  @P6 LOP3.LUT R5, R5, R20, RZ, 0x3c, !PT ;  /* 0x0000001405056212 */ /* 0x000fe400078e3cff */
[----:B------:R-:W-:Y:S02]  /*0cf0*/  @P0 LOP3.LUT R2, R2, R27, RZ, 0x3c, !PT ;  /* 0x0000001b02020212 */ /* 0x000fe400078e3cff */
[----:B------:R-:W-:Y:S02]  /*0d00*/  @P0 LOP3.LUT R4, R4, R25, RZ, 0x3c, !PT ;  /* 0x0000001904040212 */ /* 0x000fe400078e3cff */
[----:B------:R-:W-:Y:S01]  /*0d10*/  @P0 LOP3.LUT R5, R5, R24, RZ, 0x3c, !PT ;  /* 0x0000001805050212 */ /* 0x000fe200078e3cff */
[----:B------:R-:W-:Y:S06]  /*0d20*/  @P1 BRA `(.L_x_20) ;  /* 0xfffffff400481947 */ /* 0x000fec000383ffff */
[----:B------:R-:W-:-:S05]  /*0d30*/  VIADD R17, R17, 0x1 ;  /* 0x0000000111117836 */ /* 0x000fca0000000000 */
[----:B------:R-:W-:-:S13]  /*0d40*/  ISETP.NE.AND P0, PT, R17, 0x5, PT ;  /* 0x000000051100780c */ /* 0x000fda0003f05270 */
[----:B------:R-:W-:Y:S05]  /*0d50*/  @P0 BRA `(.L_x_21) ;  /* 0xfffffff400300947 */ /* 0x000fea000383ffff */
[----:B------:R0:W-:Y:S01]  /*0d60*/  STG.E.64 desc[UR4][R6.64+0x8], R4 ;  /* 0x0000080406007986 */ /* 0x0001e2000c101b04 */
[----:B------:R-:W-:Y:S01]  /*0d70*/  VIADD R14, R14, 0x1 ;  /* 0x000000010e0e7836 */ /* 0x000fe20000000000 */
[----:B------:R-:W-:Y:S02]  /*0d80*/  LOP3.LUT R11, R13, 0x3, RZ, 0xc0, !PT ;  /* 0x000000030d0b7812 */ /* 0x000fe400078ec0ff */
[----:B------:R0:W-:Y:S02]  /*0d90*/  STG.E.64 desc[UR4][R6.64+0x10], R2 ;  /* 0x0000100206007986 */ /* 0x0001e4000c101b04 */
[----:B------:R-:W-:Y:S02]  /*0da0*/  ISETP.GE.U32.AND P0, PT, R14, R11, PT ;  /* 0x0000000b0e00720c */ /* 0x000fe40003f06070 */
[----:B------:R0:W-:Y:S11]  /*0db0*/  STG.E desc[UR4][R6.64+0x4], R15 ;  /* 0x0000040f06007986 */ /* 0x0001f6000c101904 */
[----:B------:R-:W-:Y:S05]  /*0dc0*/  @!P0 BRA `(.L_x_22) ;  /* 0xfffffff400048947 */ /* 0x000fea000383ffff */
.L_x_19:
[----:B------:R-:W-:Y:S05]  /*0dd0*/  BSYNC.RECONVERGENT B1 ;  /* 0x0000000000017941 */ /* 0x000fea0003800200 */
.L_x_18:
[C---:B------:R-:W-:Y:S01]  /*0de0*/  ISETP.GT.U32.AND P0, PT, R13.reuse, 0x3, PT ;  /* 0x000000030d00780c */ /* 0x040fe20003f04070 */
[----:B------:R-:W-:Y:S01]  /*0df0*/  VIADD R12, R12, 0x1 ;  /* 0x000000010c0c7836 */ /* 0x000fe20000000000 */
[--C-:B------:R-:W-:Y:S02]  /*0e00*/  SHF.R.U64 R13, R13, 0x2, R0.reuse ;  /* 0x000000020d0d7819 */ /* 0x100fe40000001200 */
[----:B------:R-:W-:Y:S02]  /*0e10*/  ISETP.GT.U32.AND.EX P0, PT, R0, RZ, PT, P0 ;  /* 0x000000ff0000720c */ /* 0x000fe40003f04100 */
[----:B------:R-:W-:-:S11]  /*0e20*/  SHF.R.U32.HI R0, RZ, 0x2, R0 ;  /* 0x00000002ff007819 */ /* 0x000fd60000011600 */
[----:B------:R-:W-:Y:S05]  /*0e30*/  @P0 BRA `(.L_x_23) ;  /* 0xfffffff000c80947 */ /* 0x000fea000383ffff */
.L_x_17:
[----:B------:R-:W-:Y:S05]  /*0e40*/  BSYNC.RECONVERGENT B0 ;  /* 0x0000000000007941 */ /* 0x000fea0003800200 */
.L_x_16:
[----:B------:R-:W-:Y:S04]  /*0e50*/  STG.E.64 desc[UR4][R6.64+0x18], RZ ;  /* 0x000018ff06007986 */ /* 0x000fe8000c101b04 */
[----:B------:R-:W-:Y:S04]  /*0e60*/  STG.E desc[UR4][R6.64+0x20], RZ ;  /* 0x000020ff06007986 */ /* 0x000fe8000c101904 */
[----:B------:R-:W-:Y:S01]  /*0e70*/  STG.E.64 desc[UR4][R6.64+0x28], RZ ;  /* 0x000028ff06007986 */ /* 0x000fe2000c101b04 */
[----:B------:R-:W-:Y:S05]  /*0e80*/  EXIT ;  /* 0x000000000000794d */ /* 0x000fea0003800000 */
.L_x_24:
        /* <DEDUP_REMOVED lines=15> */
.L_x_27:


//--------------------- .nv.global.init           --------------------------
	.section	.nv.global.init,"aw",@progbits
	.align	4
.nv.global.init:
	.type		mrg32k3aM1SubSeq,@object
	.size		mrg32k3aM1SubSeq,(mrg32k3aM2SubSeq - mrg32k3aM1SubSeq)
mrg32k3aM1SubSeq:
        /*0000*/ 	.byte	0x0b, 0xcc, 0xee, 0x04, 0x73, 0x29, 0x8b, 0x6f, 0xf6, 0x53, 0x03, 0xf6, 0x23, 0xf6, 0xea, 0xda
        /* <DEDUP_REMOVED lines=125> */
	.type		mrg32k3aM2SubSeq,@object
	.size		mrg32k3aM2SubSeq,(mrg32k3aM1 - mrg32k3aM2SubSeq)
mrg32k3aM2SubSeq:
        /* <DEDUP_REMOVED lines=126> */
	.type		mrg32k3aM1,@object
	.size		mrg32k3aM1,(mrg32k3aM1Seq - mrg32k3aM1)
mrg32k3aM1:
        /* <DEDUP_REMOVED lines=144> */
	.type		mrg32k3aM1Seq,@object
	.size		mrg32k3aM1Seq,(mrg32k3aM2 - mrg32k3aM1Seq)
mrg32k3aM1Seq:
        /* <DEDUP_REMOVED lines=144> */
	.type		mrg32k3aM2,@object
	.size		mrg32k3aM2,(mrg32k3aM2Seq - mrg32k3aM2)
mrg32k3aM2:
        /* <DEDUP_REMOVED lines=144> */
	.type		mrg32k3aM2Seq,@object
	.size		mrg32k3aM2Seq,(precalc_xorwow_matrix - mrg32k3aM2Seq)
mrg32k3aM2Seq:
        /* <DEDUP_REMOVED lines=144> */
	.type		precalc_xorwow_matrix,@object
	.size		precalc_xorwow_matrix,(precalc_xorwow_offset_matrix - precalc_xorwow_matrix)
precalc_xorwow_matrix:
        /* <DEDUP_REMOVED lines=6400> */
	.type		precalc_xorwow_offset_matrix,@object
	.size		precalc_xorwow_offset_matrix,(.L_1 - precalc_xorwow_offset_matrix)
precalc_xorwow_offset_matrix:
        /* <DEDUP_REMOVED lines=6400> */
.L_1:


//--------------------- .nv.shared.reserved.0     --------------------------
	.section	.nv.shared.reserved.0,"aw",@nobits
	.weak		__nv_reservedSMEM_offset_0_alias
	.size		__nv_reservedSMEM_offset_0_alias, 0, 64
	.other		__nv_reservedSMEM_offset_0_alias,@"STO_CUDA_RESERVED_SHARED STV_DEFAULT"
__nv_reservedSMEM_offset_0_alias:
	.zero		0
	.zero		64


//--------------------- .nv.constant0._Z11checkPrimesiPbPyP17curandStateXORWOWi --------------------------
	.section	.nv.constant0._Z11checkPrimesiPbPyP17curandStateXORWOWi,"a",@progbits
	.sectionflags	@""
	.align	4
.nv.constant0._Z11checkPrimesiPbPyP17curandStateXORWOWi:
	.zero		932


//--------------------- .nv.constant0._Z11setupCurandP17curandStateXORWOW --------------------------
	.section	.nv.constant0._Z11setupCurandP17curandStateXORWOW,"a",@progbits
	.sectionflags	@""
	.align	4
.nv.constant0._Z11setupCurandP17curandStateXORWOW:
	.zero		904


//--------------------- SYMBOLS --------------------------

	.type		.nv.reservedSmem.offset0,@object
	.size		.nv.reservedSmem.offset0,0x4
